	.target	sm_90a

	.elftype	@"ET_EXEC"


//--------------------- .note.nv.tkinfo           --------------------------
	.section	.note.nv.tkinfo,"",@"SHT_NOTE"
	.sectionflags	@"SHF_NOTE_NV_TKINFO"
	.tkinfo
        /*0018*/ 	.word	0x00000002
        /*0030*/ 	.string	""
        /*0030*/ 	.string	"ptxas"
        /*0030*/ 	.string	"Cuda compilation tools, release 13.0, V13.0.88"
        /*0030*/ 	.string	"Build cuda_13.0.r13.0/compiler.36424714_0"
        /*0030*/ 	.string	"-arch sm_90a -m 64 "



//--------------------- .note.nv.cuinfo           --------------------------
	.section	.note.nv.cuinfo,"",@"SHT_NOTE"
	.sectionflags	@"SHF_NOTE_NV_CUINFO"
        /*0018*/ 	.short	0x0002
        /*001a*/ 	.short	0x005a
        /*001c*/ 	.short	0x0082
	.zero		2


//--------------------- .nv.info                  --------------------------
	.section	.nv.info,"",@"SHT_CUDA_INFO"
	.align	4


	//----- nvinfo : EIATTR_REGCOUNT
	.align		4
        /*0000*/ 	.byte	0x04, 0x2f
        /*0002*/ 	.short	(.L_15 - .L_14)
	.align		4
.L_14:
        /*0004*/ 	.word	index@(_ZN7cutlass13device_kernelINS_4gemm6kernel13GemmUniversalIN4cute5tupleIJiiiiEEENS1_10collective13CollectiveMmaINS1_34MainloopSm90TmaGmmaWarpSpecializedILi22ENS5_IJNS4_1CILi1EEENSA_ILi2EEESB_EEENS1_32KernelTmaWarpSpecializedPingpongEEENS5_IJNSA_ILi64EEENSA_ILi256EEENSA_ILi32EEEEEEaNS5_IJlSB_lEEEaSK_NS4_8TiledMMAINS4_8MMA_AtomIJNS4_4SM904GMMA27MMA_64x256x32_S32S8S8_SS_TNEEEENS4_6LayoutINS5_IJSB_SB_SB_EEENS5_IJNSA_ILi0EEEST_ST_EEEEENS5_IJNS4_10UnderscoreESW_SW_EEEEENS4_23SM90_TMA_LOAD_MULTICASTENS4_14ComposedLayoutINS4_7SwizzleILi1ELi4ELi3EEENS4_18smem_ptr_flag_bitsILi8EEENSR_INS5_IJNSA_ILi8EEESI_EEENS5_IJSI_SB_EEEEEEEvNS4_8identityENS4_13SM90_TMA_LOADES19_vS1A_EENS_8epilogue10collective6detail29Sm90TmaWarpSpecializedAdapterINS1E_15DefaultEpilogueIaSK_SK_NS1D_6thread17LinearCombinationIaLi1EiiLNS1I_9ScaleType4KindE0ELNS_15FloatRoundStyleE2EaEENS1_15EpilogueDefaultEEEEEvvEEEEvNT_6ParamsE)
        /*0008*/ 	.word	0x000000a8


	//----- nvinfo : EIATTR_FRAME_SIZE
	.align		4
.L_15:
        /*000c*/ 	.byte	0x04, 0x11
        /*000e*/ 	.short	(.L_17 - .L_16)
	.align		4
.L_16:
        /*0010*/ 	.word	index@(_ZN7cutlass13device_kernelINS_4gemm6kernel13GemmUniversalIN4cute5tupleIJiiiiEEENS1_10collective13CollectiveMmaINS1_34MainloopSm90TmaGmmaWarpSpecializedILi22ENS5_IJNS4_1CILi1EEENSA_ILi2EEESB_EEENS1_32KernelTmaWarpSpecializedPingpongEEENS5_IJNSA_ILi64EEENSA_ILi256EEENSA_ILi32EEEEEEaNS5_IJlSB_lEEEaSK_NS4_8TiledMMAINS4_8MMA_AtomIJNS4_4SM904GMMA27MMA_64x256x32_S32S8S8_SS_TNEEEENS4_6LayoutINS5_IJSB_SB_SB_EEENS5_IJNSA_ILi0EEEST_ST_EEEEENS5_IJNS4_10UnderscoreESW_SW_EEEEENS4_23SM90_TMA_LOAD_MULTICASTENS4_14ComposedLayoutINS4_7SwizzleILi1ELi4ELi3EEENS4_18smem_ptr_flag_bitsILi8EEENSR_INS5_IJNSA_ILi8EEESI_EEENS5_IJSI_SB_EEEEEEEvNS4_8identityENS4_13SM90_TMA_LOADES19_vS1A_EENS_8epilogue10collective6detail29Sm90TmaWarpSpecializedAdapterINS1E_15DefaultEpilogueIaSK_SK_NS1D_6thread17LinearCombinationIaLi1EiiLNS1I_9ScaleType4KindE0ELNS_15FloatRoundStyleE2EaEENS1_15EpilogueDefaultEEEEEvvEEEEvNT_6ParamsE)
        /*0014*/ 	.word	0x00000008


	//----- nvinfo : EIATTR_MIN_STACK_SIZE
	.align		4
.L_17:
        /*0018*/ 	.byte	0x04, 0x12
        /*001a*/ 	.short	(.L_19 - .L_18)
	.align		4
.L_18:
        /*001c*/ 	.word	index@(_ZN7cutlass13device_kernelINS_4gemm6kernel13GemmUniversalIN4cute5tupleIJiiiiEEENS1_10collective13CollectiveMmaINS1_34MainloopSm90TmaGmmaWarpSpecializedILi22ENS5_IJNS4_1CILi1EEENSA_ILi2EEESB_EEENS1_32KernelTmaWarpSpecializedPingpongEEENS5_IJNSA_ILi64EEENSA_ILi256EEENSA_ILi32EEEEEEaNS5_IJlSB_lEEEaSK_NS4_8TiledMMAINS4_8MMA_AtomIJNS4_4SM904GMMA27MMA_64x256x32_S32S8S8_SS_TNEEEENS4_6LayoutINS5_IJSB_SB_SB_EEENS5_IJNSA_ILi0EEEST_ST_EEEEENS5_IJNS4_10UnderscoreESW_SW_EEEEENS4_23SM90_TMA_LOAD_MULTICASTENS4_14ComposedLayoutINS4_7SwizzleILi1ELi4ELi3EEENS4_18smem_ptr_flag_bitsILi8EEENSR_INS5_IJNSA_ILi8EEESI_EEENS5_IJSI_SB_EEEEEEEvNS4_8identityENS4_13SM90_TMA_LOADES19_vS1A_EENS_8epilogue10collective6detail29Sm90TmaWarpSpecializedAdapterINS1E_15DefaultEpilogueIaSK_SK_NS1D_6thread17LinearCombinationIaLi1EiiLNS1I_9ScaleType4KindE0ELNS_15FloatRoundStyleE2EaEENS1_15EpilogueDefaultEEEEEvvEEEEvNT_6ParamsE)
        /*0020*/ 	.word	0x00000008
.L_19:


//--------------------- .nv.compat                --------------------------
	.section	.nv.compat,"",@"SHT_CUDA_COMPAT_INFO"
	.align	4
        /*0000*/ 	.byte	0x02, 0x09, 0x01, 0x00, 0x02, 0x02, 0x04, 0x00, 0x02, 0x05, 0x05, 0x00, 0x03, 0x07, 0x01, 0x01
        /*0010*/ 	.byte	0x02, 0x03, 0x01, 0x00, 0x02, 0x06, 0x01, 0x00, 0x04, 0x0b, 0x08, 0x00, 0x00, 0x00, 0x00, 0x00
        /*0020*/ 	.byte	0x00, 0x00, 0x00, 0x00


//--------------------- .nv.info._ZN7cutlass13device_kernelINS_4gemm6kernel13GemmUniversalIN4cute5tupleIJiiiiEEENS1_10collective13CollectiveMmaINS1_34MainloopSm90TmaGmmaWarpSpecializedILi22ENS5_IJNS4_1CILi1EEENSA_ILi2EEESB_EEENS1_32KernelTmaWarpSpecializedPingpongEEENS5_IJNSA_ILi64EEENSA_ILi256EEENSA_ILi32EEEEEEaNS5_IJlSB_lEEEaSK_NS4_8TiledMMAINS4_8MMA_AtomIJNS4_4SM904GMMA27MMA_64x256x32_S32S8S8_SS_TNEEEENS4_6LayoutINS5_IJSB_SB_SB_EEENS5_IJNSA_ILi0EEEST_ST_EEEEENS5_IJNS4_10UnderscoreESW_SW_EEEEENS4_23SM90_TMA_LOAD_MULTICASTENS4_14ComposedLayoutINS4_7SwizzleILi1ELi4ELi3EEENS4_18smem_ptr_flag_bitsILi8EEENSR_INS5_IJNSA_ILi8EEESI_EEENS5_IJSI_SB_EEEEEEEvNS4_8identityENS4_13SM90_TMA_LOADES19_vS1A_EENS_8epilogue10collective6detail29Sm90TmaWarpSpecializedAdapterINS1E_15DefaultEpilogueIaSK_SK_NS1D_6thread17LinearCombinationIaLi1EiiLNS1I_9ScaleType4KindE0ELNS_15FloatRoundStyleE2EaEENS1_15EpilogueDefaultEEEEEvvEEEEvNT_6ParamsE --------------------------
	.section	.nv.info._ZN7cutlass13device_kernelINS_4gemm6kernel13GemmUniversalIN4cute5tupleIJiiiiEEENS1_10collective13CollectiveMmaINS1_34MainloopSm90TmaGmmaWarpSpecializedILi22ENS5_IJNS4_1CILi1EEENSA_ILi2EEESB_EEENS1_32KernelTmaWarpSpecializedPingpongEEENS5_IJNSA_ILi64EEENSA_ILi256EEENSA_ILi32EEEEEEaNS5_IJlSB_lEEEaSK_NS4_8TiledMMAINS4_8MMA_AtomIJNS4_4SM904GMMA27MMA_64x256x32_S32S8S8_SS_TNEEEENS4_6LayoutINS5_IJSB_SB_SB_EEENS5_IJNSA_ILi0EEEST_ST_EEEEENS5_IJNS4_10UnderscoreESW_SW_EEEEENS4_23SM90_TMA_LOAD_MULTICASTENS4_14ComposedLayoutINS4_7SwizzleILi1ELi4ELi3EEENS4_18smem_ptr_flag_bitsILi8EEENSR_INS5_IJNSA_ILi8EEESI_EEENS5_IJSI_SB_EEEEEEEvNS4_8identityENS4_13SM90_TMA_LOADES19_vS1A_EENS_8epilogue10collective6detail29Sm90TmaWarpSpecializedAdapterINS1E_15DefaultEpilogueIaSK_SK_NS1D_6thread17LinearCombinationIaLi1EiiLNS1I_9ScaleType4KindE0ELNS_15FloatRoundStyleE2EaEENS1_15EpilogueDefaultEEEEEvvEEEEvNT_6ParamsE,"",@"SHT_CUDA_INFO"
	.sectionflags	@""
	.align	4


	//----- nvinfo : EIATTR_CUDA_API_VERSION
	.align		4
        /*0000*/ 	.byte	0x04, 0x37
        /*0002*/ 	.short	(.L_21 - .L_20)
.L_20:
        /*0004*/ 	.word	0x00000082


	//----- nvinfo : EIATTR_KPARAM_INFO
	.align		4
.L_21:
        /*0008*/ 	.byte	0x04, 0x17
        /*000a*/ 	.short	(.L_23 - .L_22)
.L_22:
        /*000c*/ 	.word	0x00000000
        /*0010*/ 	.short	0x0000
        /*0012*/ 	.short	0x0070
        /*0014*/ 	.byte	0x00, 0xf0, 0x01, 0x10


	//----- nvinfo : EIATTR_SPARSE_MMA_MASK
	.align		4
.L_23:
        /*0018*/ 	.byte	0x03, 0x50
        /*001a*/ 	.short	0x0000


	//----- nvinfo : EIATTR_MAXREG_COUNT
	.align		4
        /*001c*/ 	.byte	0x03, 0x1b
        /*001e*/ 	.short	0x00a8


	//----- nvinfo : EIATTR_NUM_BARRIERS
	.align		4
        /*0020*/ 	.byte	0x02, 0x4c
        /*0022*/ 	.byte	0x01
	.zero		1


	//----- nvinfo : EIATTR_EXTERNS
	.align		4
        /*0024*/ 	.byte	0x04, 0x0f
        /*0026*/ 	.short	(.L_25 - .L_24)


	//   ....[0]....
	.align		4
.L_24:
        /*0028*/ 	.word	index@(__assertfail)


	//----- nvinfo : EIATTR_ANNOTATIONS
	.align		4
.L_25:
        /*002c*/ 	.byte	0x04, 0x55
        /*002e*/ 	.short	(.L_27 - .L_26)


	//   ....[0]....
.L_26:
        /*0030*/ 	.word	0x00000001
        /*0034*/ 	.byte	0xb0, 0x0f, 0x00, 0x00, 0x01, 0x00, 0x00, 0x00, 0xd0, 0x84, 0x00, 0x00, 0x01, 0x00, 0x00, 0x00
        /*0044*/ 	.byte	0x50, 0x91, 0x00, 0x00


	//----- nvinfo : EIATTR_MERCURY_ISA_VERSION
	.align		4
.L_27:
        /*0048*/ 	.byte	0x03, 0x5f
        /*004a*/ 	.short	0x0101


	//----- nvinfo : EIATTR_INT_WARP_WIDE_INSTR_OFFSETS
	.align		4
        /*004c*/ 	.byte	0x04, 0x31
        /*004e*/ 	.short	(.L_29 - .L_28)


	//   ....[0]....
.L_28:
        /*0050*/ 	.word	0x00000700


	//   ....[1]....
        /*0054*/ 	.word	0x00000740


	//   ....[2]....
        /*0058*/ 	.word	0x00000880


	//   ....[3]....
        /*005c*/ 	.word	0x00000890


	//   ....[4]....
        /*0060*/ 	.word	0x000008b0


	//   ....[5]....
        /*0064*/ 	.word	0x000008d0


	//   ....[6]....
        /*0068*/ 	.word	0x00000980


	//   ....[7]....
        /*006c*/ 	.word	0x000009d0


	//   ....[8]....
        /*0070*/ 	.word	0x00001f40


	//----- nvinfo : EIATTR_COOP_GROUP_MASK_REGIDS
	.align		4
.L_29:
        /*0074*/ 	.byte	0x04, 0x29
        /*0076*/ 	.short	(.L_31 - .L_30)


	//   ....[0]....
.L_30:
        /*0078*/ 	.word	0xffffffff


	//   ....[1]....
        /*007c*/ 	.word	0xffffffff


	//   ....[2]....
        /*0080*/ 	.word	0xffffffff


	//   ....[3]....
        /*0084*/ 	.word	0xffffffff


	//   ....[4]....
        /*0088*/ 	.word	0xffffffff


	//   ....[5]....
        /*008c*/ 	.word	0xffffffff


	//   ....[6]....
        /*0090*/ 	.word	0xffffffff


	//----- nvinfo : EIATTR_COOP_GROUP_INSTR_OFFSETS
	.align		4
.L_31:
        /*0094*/ 	.byte	0x04, 0x28
        /*0096*/ 	.short	(.L_33 - .L_32)


	//   ....[0]....
.L_32:
        /*0098*/ 	.word	0x00000070


	//   ....[1]....
        /*009c*/ 	.word	0x00000080


	//   ....[2]....
        /*00a0*/ 	.word	0x00000140


	//   ....[3]....
        /*00a4*/ 	.word	0x00000540


	//   ....[4]....
        /*00a8*/ 	.word	0x00000580


	//   ....[5]....
        /*00ac*/ 	.word	0x00000a20


	//   ....[6]....
        /*00b0*/ 	.word	0x00000b50


	//----- nvinfo : EIATTR_REG_RECONFIG
	.align		4
.L_33:
        /*00b4*/ 	.byte	0x01, 0x54
	.zero		2


	//----- nvinfo : EIATTR_SYSCALL_OFFSETS
	.align		4
        /*00b8*/ 	.byte	0x04, 0x46
        /*00ba*/ 	.short	(.L_35 - .L_34)


	//   ....[0]....
.L_34:
        /*00bc*/ 	.word	0x000019d0


	//----- nvinfo : EIATTR_MBARRIER_INSTR_OFFSETS
	.align		4
.L_35:
        /*00c0*/ 	.byte	0x04, 0x39
        /*00c2*/ 	.short	(.L_37 - .L_36)


	//   ....[0]....
.L_36:
        /*00c4*/ 	.word	0x00000260
        /*00c8*/ 	.word	0x000000ff
        /*00cc*/ 	.word	0x00000000
        /*00d0*/ 	.short	0x0100
        /*00d2*/ 	.byte	0x08
	.zero		1


	//   ....[1]....
        /*00d4*/ 	.word	0x00000270
        /*00d8*/ 	.word	0x000000ff
        /*00dc*/ 	.word	0x000000b0
        /*00e0*/ 	.short	0x0100
        /*00e2*/ 	.byte	0x08
	.zero		1


	//   ....[2]....
        /*00e4*/ 	.word	0x00000280
        /*00e8*/ 	.word	0x000000ff
        /*00ec*/ 	.word	0x00000008
        /*00f0*/ 	.short	0x0100
        /*00f2*/ 	.byte	0x08
	.zero		1


	//   ....[3]....
        /*00f4*/ 	.word	0x00000290
        /*00f8*/ 	.word	0x000000ff
        /*00fc*/ 	.word	0x000000b8
        /*0100*/ 	.short	0x0100
        /*0102*/ 	.byte	0x08
	.zero		1


	//   ....[4]....
        /*0104*/ 	.word	0x000002a0
        /*0108*/ 	.word	0x000000ff
        /*010c*/ 	.word	0x00000010
        /*0110*/ 	.short	0x0100
        /*0112*/ 	.byte	0x08
	.zero		1


	//   ....[5]....
        /*0114*/ 	.word	0x000002b0
        /*0118*/ 	.word	0x000000ff
        /*011c*/ 	.word	0x000000c0
        /*0120*/ 	.short	0x0100
        /*0122*/ 	.byte	0x08
	.zero		1


	//   ....[6]....
        /*0124*/ 	.word	0x000002c0
        /*0128*/ 	.word	0x000000ff
        /*012c*/ 	.word	0x00000018
        /*0130*/ 	.short	0x0100
        /*0132*/ 	.byte	0x08
	.zero		1


	//   ....[7]....
        /*0134*/ 	.word	0x000002d0
        /*0138*/ 	.word	0x000000ff
        /*013c*/ 	.word	0x000000c8
        /*0140*/ 	.short	0x0100
        /*0142*/ 	.byte	0x08
	.zero		1


	//   ....[8]....
        /*0144*/ 	.word	0x000002e0
        /*0148*/ 	.word	0x000000ff
        /*014c*/ 	.word	0x00000020
        /*0150*/ 	.short	0x0100
        /*0152*/ 	.byte	0x08
	.zero		1


	//   ....[9]....
        /*0154*/ 	.word	0x000002f0
        /*0158*/ 	.word	0x000000ff
        /*015c*/ 	.word	0x000000d0
        /*0160*/ 	.short	0x0100
        /*0162*/ 	.byte	0x08
	.zero		1


	//   ....[10]....
        /*0164*/ 	.word	0x00000300
        /*0168*/ 	.word	0x000000ff
        /*016c*/ 	.word	0x00000028
        /*0170*/ 	.short	0x0100
        /*0172*/ 	.byte	0x08
	.zero		1


	//   ....[11]....
        /*0174*/ 	.word	0x00000310
        /*0178*/ 	.word	0x000000ff
        /*017c*/ 	.word	0x000000d8
        /*0180*/ 	.short	0x0100
        /*0182*/ 	.byte	0x08
	.zero		1


	//   ....[12]....
        /*0184*/ 	.word	0x00000320
        /*0188*/ 	.word	0x000000ff
        /*018c*/ 	.word	0x00000030
        /*0190*/ 	.short	0x0100
        /*0192*/ 	.byte	0x08
	.zero		1


	//   ....[13]....
        /*0194*/ 	.word	0x00000330
        /*0198*/ 	.word	0x000000ff
        /*019c*/ 	.word	0x000000e0
        /*01a0*/ 	.short	0x0100
        /*01a2*/ 	.byte	0x08
	.zero		1


	//   ....[14]....
        /*01a4*/ 	.word	0x00000340
        /*01a8*/ 	.word	0x000000ff
        /*01ac*/ 	.word	0x00000038
        /*01b0*/ 	.short	0x0100
        /*01b2*/ 	.byte	0x08
	.zero		1


	//   ....[15]....
        /*01b4*/ 	.word	0x00000350
        /*01b8*/ 	.word	0x000000ff
        /*01bc*/ 	.word	0x000000e8
        /*01c0*/ 	.short	0x0100
        /*01c2*/ 	.byte	0x08
	.zero		1


	//   ....[16]....
        /*01c4*/ 	.word	0x00000360
        /*01c8*/ 	.word	0x000000ff
        /*01cc*/ 	.word	0x00000040
        /*01d0*/ 	.short	0x0100
        /*01d2*/ 	.byte	0x08
	.zero		1


	//   ....[17]....
        /*01d4*/ 	.word	0x00000370
        /*01d8*/ 	.word	0x000000ff
        /*01dc*/ 	.word	0x000000f0
        /*01e0*/ 	.short	0x0100
        /*01e2*/ 	.byte	0x08
	.zero		1


	//   ....[18]....
        /*01e4*/ 	.word	0x00000380
        /*01e8*/ 	.word	0x000000ff
        /*01ec*/ 	.word	0x00000048
        /*01f0*/ 	.short	0x0100
        /*01f2*/ 	.byte	0x08
	.zero		1


	//   ....[19]....
        /*01f4*/ 	.word	0x00000390
        /*01f8*/ 	.word	0x000000ff
        /*01fc*/ 	.word	0x000000f8
        /*0200*/ 	.short	0x0100
        /*0202*/ 	.byte	0x08
	.zero		1


	//   ....[20]....
        /*0204*/ 	.word	0x000003a0
        /*0208*/ 	.word	0x000000ff
        /*020c*/ 	.word	0x00000050
        /*0210*/ 	.short	0x0100
        /*0212*/ 	.byte	0x08
	.zero		1


	//   ....[21]....
        /*0214*/ 	.word	0x000003b0
        /*0218*/ 	.word	0x000000ff
        /*021c*/ 	.word	0x00000100
        /*0220*/ 	.short	0x0100
        /*0222*/ 	.byte	0x08
	.zero		1


	//   ....[22]....
        /*0224*/ 	.word	0x000003c0
        /*0228*/ 	.word	0x000000ff
        /*022c*/ 	.word	0x00000058
        /*0230*/ 	.short	0x0100
        /*0232*/ 	.byte	0x08
	.zero		1


	//   ....[23]....
        /*0234*/ 	.word	0x000003d0
        /*0238*/ 	.word	0x000000ff
        /*023c*/ 	.word	0x00000108
        /*0240*/ 	.short	0x0100
        /*0242*/ 	.byte	0x08
	.zero		1


	//   ....[24]....
        /*0244*/ 	.word	0x000003e0
        /*0248*/ 	.word	0x000000ff
        /*024c*/ 	.word	0x00000060
        /*0250*/ 	.short	0x0100
        /*0252*/ 	.byte	0x08
	.zero		1


	//   ....[25]....
        /*0254*/ 	.word	0x000003f0
        /*0258*/ 	.word	0x000000ff
        /*025c*/ 	.word	0x00000110
        /*0260*/ 	.short	0x0100
        /*0262*/ 	.byte	0x08
	.zero		1


	//   ....[26]....
        /*0264*/ 	.word	0x00000400
        /*0268*/ 	.word	0x000000ff
        /*026c*/ 	.word	0x00000068
        /*0270*/ 	.short	0x0100
        /*0272*/ 	.byte	0x08
	.zero		1


	//   ....[27]....
        /*0274*/ 	.word	0x00000410
        /*0278*/ 	.word	0x000000ff
        /*027c*/ 	.word	0x00000118
        /*0280*/ 	.short	0x0100
        /*0282*/ 	.byte	0x08
	.zero		1


	//   ....[28]....
        /*0284*/ 	.word	0x00000420
        /*0288*/ 	.word	0x000000ff
        /*028c*/ 	.word	0x00000070
        /*0290*/ 	.short	0x0100
        /*0292*/ 	.byte	0x08
	.zero		1


	//   ....[29]....
        /*0294*/ 	.word	0x00000430
        /*0298*/ 	.word	0x000000ff
        /*029c*/ 	.word	0x00000120
        /*02a0*/ 	.short	0x0100
        /*02a2*/ 	.byte	0x08
	.zero		1


	//   ....[30]....
        /*02a4*/ 	.word	0x00000440
        /*02a8*/ 	.word	0x000000ff
        /*02ac*/ 	.word	0x00000078
        /*02b0*/ 	.short	0x0100
        /*02b2*/ 	.byte	0x08
	.zero		1


	//   ....[31]....
        /*02b4*/ 	.word	0x00000450
        /*02b8*/ 	.word	0x000000ff
        /*02bc*/ 	.word	0x00000128
        /*02c0*/ 	.short	0x0100
        /*02c2*/ 	.byte	0x08
	.zero		1


	//   ....[32]....
        /*02c4*/ 	.word	0x00000460
        /*02c8*/ 	.word	0x000000ff
        /*02cc*/ 	.word	0x00000080
        /*02d0*/ 	.short	0x0100
        /*02d2*/ 	.byte	0x08
	.zero		1


	//   ....[33]....
        /*02d4*/ 	.word	0x00000470
        /*02d8*/ 	.word	0x000000ff
        /*02dc*/ 	.word	0x00000130
        /*02e0*/ 	.short	0x0100
        /*02e2*/ 	.byte	0x08
	.zero		1


	//   ....[34]....
        /*02e4*/ 	.word	0x00000480
        /*02e8*/ 	.word	0x000000ff
        /*02ec*/ 	.word	0x00000088
        /*02f0*/ 	.short	0x0100
        /*02f2*/ 	.byte	0x08
	.zero		1


	//   ....[35]....
        /*02f4*/ 	.word	0x00000490
        /*02f8*/ 	.word	0x000000ff
        /*02fc*/ 	.word	0x00000138
        /*0300*/ 	.short	0x0100
        /*0302*/ 	.byte	0x08
	.zero		1


	//   ....[36]....
        /*0304*/ 	.word	0x000004a0
        /*0308*/ 	.word	0x000000ff
        /*030c*/ 	.word	0x00000090
        /*0310*/ 	.short	0x0100
        /*0312*/ 	.byte	0x08
	.zero		1


	//   ....[37]....
        /*0314*/ 	.word	0x000004b0
        /*0318*/ 	.word	0x000000ff
        /*031c*/ 	.word	0x00000140
        /*0320*/ 	.short	0x0100
        /*0322*/ 	.byte	0x08
	.zero		1


	//   ....[38]....
        /*0324*/ 	.word	0x000004c0
        /*0328*/ 	.word	0x000000ff
        /*032c*/ 	.word	0x00000098
        /*0330*/ 	.short	0x0100
        /*0332*/ 	.byte	0x08
	.zero		1


	//   ....[39]....
        /*0334*/ 	.word	0x000004d0
        /*0338*/ 	.word	0x000000ff
        /*033c*/ 	.word	0x00000148
        /*0340*/ 	.short	0x0100
        /*0342*/ 	.byte	0x08
	.zero		1


	//   ....[40]....
        /*0344*/ 	.word	0x000004e0
        /*0348*/ 	.word	0x000000ff
        /*034c*/ 	.word	0x000000a0
        /*0350*/ 	.short	0x0100
        /*0352*/ 	.byte	0x08
	.zero		1


	//   ....[41]....
        /*0354*/ 	.word	0x000004f0
        /*0358*/ 	.word	0x000000ff
        /*035c*/ 	.word	0x00000150
        /*0360*/ 	.short	0x0100
        /*0362*/ 	.byte	0x08
	.zero		1


	//   ....[42]....
        /*0364*/ 	.word	0x00000500
        /*0368*/ 	.word	0x000000ff
        /*036c*/ 	.word	0x000000a8
        /*0370*/ 	.short	0x0100
        /*0372*/ 	.byte	0x08
	.zero		1


	//   ....[43]....
        /*0374*/ 	.word	0x00000510
        /*0378*/ 	.word	0x000000ff
        /*037c*/ 	.word	0x00000158
        /*0380*/ 	.short	0x0100
        /*0382*/ 	.byte	0x08
	.zero		1


	//   ....[44]....
        /*0384*/ 	.word	0x00000a00
        /*0388*/ 	.word	0x000000ff
        /*038c*/ 	.word	0x00000190
        /*0390*/ 	.short	0x0100
        /*0392*/ 	.byte	0x08
	.zero		1


	//   ....[45]....
        /*0394*/ 	.word	0x00000aa0
        /*0398*/ 	.word	0x000000ff
        /*039c*/ 	.word	0x00000198
        /*03a0*/ 	.short	0x0100
        /*03a2*/ 	.byte	0x08
	.zero		1


	//   ....[46]....
        /*03a4*/ 	.word	0x00000ad0
        /*03a8*/ 	.word	0x000000ff
        /*03ac*/ 	.word	0x00000170
        /*03b0*/ 	.short	0x0100
        /*03b2*/ 	.byte	0x09
	.zero		1


	//   ....[47]....
        /*03b4*/ 	.word	0x00000ae0
        /*03b8*/ 	.word	0x000000ff
        /*03bc*/ 	.word	0x00000178
        /*03c0*/ 	.short	0x0100
        /*03c2*/ 	.byte	0x09
	.zero		1


	//   ....[48]....
        /*03c4*/ 	.word	0x00000af0
        /*03c8*/ 	.word	0x000000ff
        /*03cc*/ 	.word	0x00000180
        /*03d0*/ 	.short	0x0100
        /*03d2*/ 	.byte	0x09
	.zero		1


	//   ....[49]....
        /*03d4*/ 	.word	0x00000b00
        /*03d8*/ 	.word	0x000000ff
        /*03dc*/ 	.word	0x00000188
        /*03e0*/ 	.short	0x0100
        /*03e2*/ 	.byte	0x09
	.zero		1


	//   ....[50]....
        /*03e4*/ 	.word	0x000018b0
        /*03e8*/ 	.word	0x000000a1
        /*03ec*/ 	.word	0x00000000
        /*03f0*/ 	.short	0x010a
        /*03f2*/ 	.byte	0x2a
	.zero		1


	//   ....[51]....
        /*03f4*/ 	.word	0x00001a60
        /*03f8*/ 	.word	0x00000003
        /*03fc*/ 	.word	0x00000000
        /*0400*/ 	.short	0x010a
        /*0402*/ 	.byte	0x3f
	.zero		1


	//   ....[52]....
        /*0404*/ 	.word	0x00001ac0
        /*0408*/ 	.word	0x00000003
        /*040c*/ 	.word	0x00000000
        /*0410*/ 	.short	0x010a
        /*0412*/ 	.byte	0x3f
	.zero		1


	//   ....[53]....
        /*0414*/ 	.word	0x00001cb0
        /*0418*/ 	.word	0x000000ff
        /*041c*/ 	.word	0x00000000
        /*0420*/ 	.short	0x010a
        /*0422*/ 	.byte	0x04
	.zero		1


	//   ....[54]....
        /*0424*/ 	.word	0x00001cf0
        /*0428*/ 	.word	0x000000ff
        /*042c*/ 	.word	0x00000000
        /*0430*/ 	.short	0x010a
        /*0432*/ 	.byte	0x04
	.zero		1


	//   ....[55]....
        /*0434*/ 	.word	0x00001de0
        /*0438*/ 	.word	0x00000005
        /*043c*/ 	.word	0x00000000
        /*0440*/ 	.short	0x0101
        /*0442*/ 	.byte	0x3f
	.zero		1


	//   ....[56]....
        /*0444*/ 	.word	0x00001ee0
        /*0448*/ 	.word	0x000000a0
        /*044c*/ 	.word	0x00000000
        /*0450*/ 	.short	0x0101
        /*0452*/ 	.byte	0x2d
	.zero		1


	//   ....[57]....
        /*0454*/ 	.word	0x00001fe0
        /*0458*/ 	.word	0x00000003
        /*045c*/ 	.word	0x00000000
        /*0460*/ 	.short	0x0101
        /*0462*/ 	.byte	0x3f
	.zero		1


	//   ....[58]....
        /*0464*/ 	.word	0x000020a0
        /*0468*/ 	.word	0x000000a1
        /*046c*/ 	.word	0x00000010
        /*0470*/ 	.short	0x010a
        /*0472*/ 	.byte	0x2a
	.zero		1


	//   ....[59]....
        /*0474*/ 	.word	0x000084f0
        /*0478*/ 	.word	0x000000a2
        /*047c*/ 	.word	0x00000000
        /*0480*/ 	.short	0x0101
        /*0482*/ 	.byte	0x2d
	.zero		1


	//   ....[60]....
        /*0484*/ 	.word	0x00008ea0
        /*0488*/ 	.word	0x0000000d
        /*048c*/ 	.word	0x000000b0
        /*0490*/ 	.short	0x010a
        /*0492*/ 	.byte	0x3f
	.zero		1


	//   ....[61]....
        /*0494*/ 	.word	0x00009260
        /*0498*/ 	.word	0x00000005
        /*049c*/ 	.word	0x00000198
        /*04a0*/ 	.short	0x0101
        /*04a2*/ 	.byte	0x3f
	.zero		1


	//   ....[62]....
        /*04a4*/ 	.word	0x000099f0
        /*04a8*/ 	.word	0x00000007
        /*04ac*/ 	.word	0x00000000
        /*04b0*/ 	.short	0x010a
        /*04b2*/ 	.byte	0x3f
	.zero		1


	//   ....[63]....
        /*04b4*/ 	.word	0x00009a70
        /*04b8*/ 	.word	0x00000008
        /*04bc*/ 	.word	0x00000000
        /*04c0*/ 	.short	0x010a
        /*04c2*/ 	.byte	0x3f
	.zero		1


	//   ....[64]....
        /*04c4*/ 	.word	0x00009b00
        /*04c8*/ 	.word	0x00000009
        /*04cc*/ 	.word	0x00000000
        /*04d0*/ 	.short	0x010a
        /*04d2*/ 	.byte	0x3f
	.zero		1


	//   ....[65]....
        /*04d4*/ 	.word	0x00009b90
        /*04d8*/ 	.word	0x00000008
        /*04dc*/ 	.word	0x00000000
        /*04e0*/ 	.short	0x010a
        /*04e2*/ 	.byte	0x3f
	.zero		1


	//   ....[66]....
        /*04e4*/ 	.word	0x00009c20
        /*04e8*/ 	.word	0x00000009
        /*04ec*/ 	.word	0x00000000
        /*04f0*/ 	.short	0x010a
        /*04f2*/ 	.byte	0x3f
	.zero		1


	//   ....[67]....
        /*04f4*/ 	.word	0x00009cb0
        /*04f8*/ 	.word	0x00000008
        /*04fc*/ 	.word	0x00000000
        /*0500*/ 	.short	0x010a
        /*0502*/ 	.byte	0x3f
	.zero		1


	//   ....[68]....
        /*0504*/ 	.word	0x00009d40
        /*0508*/ 	.word	0x00000009
        /*050c*/ 	.word	0x00000000
        /*0510*/ 	.short	0x010a
        /*0512*/ 	.byte	0x3f
	.zero		1


	//   ....[69]....
        /*0514*/ 	.word	0x00009dd0
        /*0518*/ 	.word	0x00000008
        /*051c*/ 	.word	0x00000000
        /*0520*/ 	.short	0x010a
        /*0522*/ 	.byte	0x3f
	.zero		1


	//   ....[70]....
        /*0524*/ 	.word	0x00009e60
        /*0528*/ 	.word	0x00000009
        /*052c*/ 	.word	0x00000000
        /*0530*/ 	.short	0x010a
        /*0532*/ 	.byte	0x3f
	.zero		1


	//   ....[71]....
        /*0534*/ 	.word	0x00009ef0
        /*0538*/ 	.word	0x00000008
        /*053c*/ 	.word	0x00000000
        /*0540*/ 	.short	0x010a
        /*0542*/ 	.byte	0x3f
	.zero		1


	//   ....[72]....
        /*0544*/ 	.word	0x00009f80
        /*0548*/ 	.word	0x00000009
        /*054c*/ 	.word	0x00000000
        /*0550*/ 	.short	0x010a
        /*0552*/ 	.byte	0x3f
	.zero		1


	//   ....[73]....
        /*0554*/ 	.word	0x0000a010
        /*0558*/ 	.word	0x00000008
        /*055c*/ 	.word	0x00000000
        /*0560*/ 	.short	0x010a
        /*0562*/ 	.byte	0x3f
	.zero		1


	//   ....[74]....
        /*0564*/ 	.word	0x0000a0a0
        /*0568*/ 	.word	0x00000009
        /*056c*/ 	.word	0x00000000
        /*0570*/ 	.short	0x010a
        /*0572*/ 	.byte	0x3f
	.zero		1


	//   ....[75]....
        /*0574*/ 	.word	0x0000a130
        /*0578*/ 	.word	0x00000008
        /*057c*/ 	.word	0x00000000
        /*0580*/ 	.short	0x010a
        /*0582*/ 	.byte	0x3f
	.zero		1


	//   ....[76]....
        /*0584*/ 	.word	0x0000a1c0
        /*0588*/ 	.word	0x00000009
        /*058c*/ 	.word	0x00000000
        /*0590*/ 	.short	0x010a
        /*0592*/ 	.byte	0x3f
	.zero		1


	//   ....[77]....
        /*0594*/ 	.word	0x0000a250
        /*0598*/ 	.word	0x00000008
        /*059c*/ 	.word	0x00000000
        /*05a0*/ 	.short	0x010a
        /*05a2*/ 	.byte	0x3f
	.zero		1


	//   ....[78]....
        /*05a4*/ 	.word	0x0000a2e0
        /*05a8*/ 	.word	0x00000009
        /*05ac*/ 	.word	0x00000000
        /*05b0*/ 	.short	0x010a
        /*05b2*/ 	.byte	0x3f
	.zero		1


	//   ....[79]....
        /*05b4*/ 	.word	0x0000a370
        /*05b8*/ 	.word	0x00000008
        /*05bc*/ 	.word	0x00000000
        /*05c0*/ 	.short	0x010a
        /*05c2*/ 	.byte	0x3f
	.zero		1


	//   ....[80]....
        /*05c4*/ 	.word	0x0000a400
        /*05c8*/ 	.word	0x00000009
        /*05cc*/ 	.word	0x00000000
        /*05d0*/ 	.short	0x010a
        /*05d2*/ 	.byte	0x3f
	.zero		1


	//   ....[81]....
        /*05d4*/ 	.word	0x0000a490
        /*05d8*/ 	.word	0x00000008
        /*05dc*/ 	.word	0x00000000
        /*05e0*/ 	.short	0x010a
        /*05e2*/ 	.byte	0x3f
	.zero		1


	//   ....[82]....
        /*05e4*/ 	.word	0x0000a520
        /*05e8*/ 	.word	0x0000000b
        /*05ec*/ 	.word	0x00000000
        /*05f0*/ 	.short	0x010a
        /*05f2*/ 	.byte	0x3f
	.zero		1


	//   ....[83]....
        /*05f4*/ 	.word	0x0000a5b0
        /*05f8*/ 	.word	0x00000003
        /*05fc*/ 	.word	0x00000000
        /*0600*/ 	.short	0x010a
        /*0602*/ 	.byte	0x3f
	.zero		1


	//   ....[84]....
        /*0604*/ 	.word	0x0000a610
        /*0608*/ 	.word	0x0000009f
        /*060c*/ 	.word	0x00000000
        /*0610*/ 	.short	0x010a
        /*0612*/ 	.byte	0x3f
	.zero		1


	//   ....[85]....
        /*0614*/ 	.word	0x0000a660
        /*0618*/ 	.word	0x00000003
        /*061c*/ 	.word	0x00000000
        /*0620*/ 	.short	0x010a
        /*0622*/ 	.byte	0x3f
	.zero		1


	//   ....[86]....
        /*0624*/ 	.word	0x0000a6c0
        /*0628*/ 	.word	0x00000005
        /*062c*/ 	.word	0x00000000
        /*0630*/ 	.short	0x010a
        /*0632*/ 	.byte	0x3f
	.zero		1


	//   ....[87]....
        /*0634*/ 	.word	0x0000a710
        /*0638*/ 	.word	0x0000009f
        /*063c*/ 	.word	0x00000010
        /*0640*/ 	.short	0x010a
        /*0642*/ 	.byte	0x3f
	.zero		1


	//   ....[88]....
        /*0644*/ 	.word	0x0000a7e0
        /*0648*/ 	.word	0x0000000d
        /*064c*/ 	.word	0x000000b0
        /*0650*/ 	.short	0x010a
        /*0652*/ 	.byte	0x3f
	.zero		1


	//   ....[89]....
        /*0654*/ 	.word	0x0000a8b0
        /*0658*/ 	.word	0x00000007
        /*065c*/ 	.word	0x00000000
        /*0660*/ 	.short	0x010a
        /*0662*/ 	.byte	0x3f
	.zero		1


	//   ....[90]....
        /*0664*/ 	.word	0x0000a900
        /*0668*/ 	.word	0x00000008
        /*066c*/ 	.word	0x00000000
        /*0670*/ 	.short	0x010a
        /*0672*/ 	.byte	0x3f
	.zero		1


	//   ....[91]....
        /*0674*/ 	.word	0x0000a950
        /*0678*/ 	.word	0x00000009
        /*067c*/ 	.word	0x00000000
        /*0680*/ 	.short	0x010a
        /*0682*/ 	.byte	0x3f
	.zero		1


	//   ....[92]....
        /*0684*/ 	.word	0x0000a9a0
        /*0688*/ 	.word	0x00000008
        /*068c*/ 	.word	0x00000000
        /*0690*/ 	.short	0x010a
        /*0692*/ 	.byte	0x3f
	.zero		1


	//   ....[93]....
        /*0694*/ 	.word	0x0000a9f0
        /*0698*/ 	.word	0x00000009
        /*069c*/ 	.word	0x00000000
        /*06a0*/ 	.short	0x010a
        /*06a2*/ 	.byte	0x3f
	.zero		1


	//   ....[94]....
        /*06a4*/ 	.word	0x0000aa40
        /*06a8*/ 	.word	0x00000008
        /*06ac*/ 	.word	0x00000000
        /*06b0*/ 	.short	0x010a
        /*06b2*/ 	.byte	0x3f
	.zero		1


	//   ....[95]....
        /*06b4*/ 	.word	0x0000aa90
        /*06b8*/ 	.word	0x00000009
        /*06bc*/ 	.word	0x00000000
        /*06c0*/ 	.short	0x010a
        /*06c2*/ 	.byte	0x3f
	.zero		1


	//   ....[96]....
        /*06c4*/ 	.word	0x0000aae0
        /*06c8*/ 	.word	0x00000008
        /*06cc*/ 	.word	0x00000000
        /*06d0*/ 	.short	0x010a
        /*06d2*/ 	.byte	0x3f
	.zero		1


	//   ....[97]....
        /*06d4*/ 	.word	0x0000ab30
        /*06d8*/ 	.word	0x00000009
        /*06dc*/ 	.word	0x00000000
        /*06e0*/ 	.short	0x010a
        /*06e2*/ 	.byte	0x3f
	.zero		1


	//   ....[98]....
        /*06e4*/ 	.word	0x0000ab80
        /*06e8*/ 	.word	0x00000008
        /*06ec*/ 	.word	0x00000000
        /*06f0*/ 	.short	0x010a
        /*06f2*/ 	.byte	0x3f
	.zero		1


	//   ....[99]....
        /*06f4*/ 	.word	0x0000abd0
        /*06f8*/ 	.word	0x00000009
        /*06fc*/ 	.word	0x00000000
        /*0700*/ 	.short	0x010a
        /*0702*/ 	.byte	0x3f
	.zero		1


	//   ....[100]....
        /*0704*/ 	.word	0x0000ac20
        /*0708*/ 	.word	0x00000008
        /*070c*/ 	.word	0x00000000
        /*0710*/ 	.short	0x010a
        /*0712*/ 	.byte	0x3f
	.zero		1


	//   ....[101]....
        /*0714*/ 	.word	0x0000ac70
        /*0718*/ 	.word	0x00000009
        /*071c*/ 	.word	0x00000000
        /*0720*/ 	.short	0x010a
        /*0722*/ 	.byte	0x3f
	.zero		1


	//   ....[102]....
        /*0724*/ 	.word	0x0000acc0
        /*0728*/ 	.word	0x00000008
        /*072c*/ 	.word	0x00000000
        /*0730*/ 	.short	0x010a
        /*0732*/ 	.byte	0x3f
	.zero		1


	//   ....[103]....
        /*0734*/ 	.word	0x0000ad10
        /*0738*/ 	.word	0x00000009
        /*073c*/ 	.word	0x00000000
        /*0740*/ 	.short	0x010a
        /*0742*/ 	.byte	0x3f
	.zero		1


	//   ....[104]....
        /*0744*/ 	.word	0x0000ad60
        /*0748*/ 	.word	0x00000008
        /*074c*/ 	.word	0x00000000
        /*0750*/ 	.short	0x010a
        /*0752*/ 	.byte	0x3f
	.zero		1


	//   ....[105]....
        /*0754*/ 	.word	0x0000adb0
        /*0758*/ 	.word	0x00000009
        /*075c*/ 	.word	0x00000000
        /*0760*/ 	.short	0x010a
        /*0762*/ 	.byte	0x3f
	.zero		1


	//   ....[106]....
        /*0764*/ 	.word	0x0000ae00
        /*0768*/ 	.word	0x00000008
        /*076c*/ 	.word	0x00000000
        /*0770*/ 	.short	0x010a
        /*0772*/ 	.byte	0x3f
	.zero		1


	//   ....[107]....
        /*0774*/ 	.word	0x0000ae50
        /*0778*/ 	.word	0x00000009
        /*077c*/ 	.word	0x00000000
        /*0780*/ 	.short	0x010a
        /*0782*/ 	.byte	0x3f
	.zero		1


	//   ....[108]....
        /*0784*/ 	.word	0x0000aea0
        /*0788*/ 	.word	0x00000008
        /*078c*/ 	.word	0x00000000
        /*0790*/ 	.short	0x010a
        /*0792*/ 	.byte	0x3f
	.zero		1


	//   ....[109]....
        /*0794*/ 	.word	0x0000aef0
        /*0798*/ 	.word	0x0000000b
        /*079c*/ 	.word	0x00000000
        /*07a0*/ 	.short	0x010a
        /*07a2*/ 	.byte	0x3f
	.zero		1


	//----- nvinfo : EIATTR_NUM_MBARRIERS
	.align		4
.L_37:
        /*07a4*/ 	.byte	0x03, 0x38
        /*07a6*/ 	.short	0x0032


	//----- nvinfo : EIATTR_EXIT_INSTR_OFFSETS
	.align		4
        /*07a8*/ 	.byte	0x04, 0x1c
        /*07aa*/ 	.short	(.L_39 - .L_38)


	//   ....[0]....
.L_38:
        /*07ac*/ 	.word	0x000015f0


	//   ....[1]....
        /*07b0*/ 	.word	0x00001650


	//   ....[2]....
        /*07b4*/ 	.word	0x00008b80


	//   ....[3]....
        /*07b8*/ 	.word	0x00008bb0


	//   ....[4]....
        /*07bc*/ 	.word	0x0000a600


	//----- nvinfo : EIATTR_MAX_THREADS
	.align		4
.L_39:
        /*07c0*/ 	.byte	0x04, 0x05
        /*07c2*/ 	.short	(.L_41 - .L_40)
.L_40:
        /*07c4*/ 	.word	0x00000180
        /*07c8*/ 	.word	0x00000001
        /*07cc*/ 	.word	0x00000001


	//----- nvinfo : EIATTR_CRS_STACK_SIZE
	.align		4
.L_41:
        /*07d0*/ 	.byte	0x04, 0x1e
        /*07d2*/ 	.short	(.L_43 - .L_42)
.L_42:
        /*07d4*/ 	.word	0x00000000


	//----- nvinfo : EIATTR_CBANK_PARAM_SIZE
	.align		4
.L_43:
        /*07d8*/ 	.byte	0x03, 0x19
        /*07da*/ 	.short	0x0470


	//----- nvinfo : EIATTR_PARAM_CBANK
	.align		4
        /*07dc*/ 	.byte	0x04, 0x0a
        /*07de*/ 	.short	(.L_45 - .L_44)
	.align		4
.L_44:
        /*07e0*/ 	.word	index@(.nv.constant0._ZN7cutlass13device_kernelINS_4gemm6kernel13GemmUniversalIN4cute5tupleIJiiiiEEENS1_10collective13CollectiveMmaINS1_34MainloopSm90TmaGmmaWarpSpecializedILi22ENS5_IJNS4_1CILi1EEENSA_ILi2EEESB_EEENS1_32KernelTmaWarpSpecializedPingpongEEENS5_IJNSA_ILi64EEENSA_ILi256EEENSA_ILi32EEEEEEaNS5_IJlSB_lEEEaSK_NS4_8TiledMMAINS4_8MMA_AtomIJNS4_4SM904GMMA27MMA_64x256x32_S32S8S8_SS_TNEEEENS4_6LayoutINS5_IJSB_SB_SB_EEENS5_IJNSA_ILi0EEEST_ST_EEEEENS5_IJNS4_10UnderscoreESW_SW_EEEEENS4_23SM90_TMA_LOAD_MULTICASTENS4_14ComposedLayoutINS4_7SwizzleILi1ELi4ELi3EEENS4_18smem_ptr_flag_bitsILi8EEENSR_INS5_IJNSA_ILi8EEESI_EEENS5_IJSI_SB_EEEEEEEvNS4_8identityENS4_13SM90_TMA_LOADES19_vS1A_EENS_8epilogue10collective6detail29Sm90TmaWarpSpecializedAdapterINS1E_15DefaultEpilogueIaSK_SK_NS1D_6thread17LinearCombinationIaLi1EiiLNS1I_9ScaleType4KindE0ELNS_15FloatRoundStyleE2EaEENS1_15EpilogueDefaultEEEEEvvEEEEvNT_6ParamsE)
        /*07e4*/ 	.short	0x0210
        /*07e6*/ 	.short	0x0470


	//----- nvinfo : EIATTR_SW_WAR
	.align		4
.L_45:
        /*07e8*/ 	.byte	0x04, 0x36
        /*07ea*/ 	.short	(.L_47 - .L_46)
.L_46:
        /*07ec*/ 	.word	0x00000008
.L_47:


//--------------------- .nv.callgraph             --------------------------
	.section	.nv.callgraph,"",@"SHT_CUDA_CALLGRAPH"
	.align	4
	.sectionentsize	8
	.align		4
        /*0000*/ 	.word	0x00000000
	.align		4
        /*0004*/ 	.word	0xffffffff
	.align		4
        /*0008*/ 	.word	index@(_ZN7cutlass13device_kernelINS_4gemm6kernel13GemmUniversalIN4cute5tupleIJiiiiEEENS1_10collective13CollectiveMmaINS1_34MainloopSm90TmaGmmaWarpSpecializedILi22ENS5_IJNS4_1CILi1EEENSA_ILi2EEESB_EEENS1_32KernelTmaWarpSpecializedPingpongEEENS5_IJNSA_ILi64EEENSA_ILi256EEENSA_ILi32EEEEEEaNS5_IJlSB_lEEEaSK_NS4_8TiledMMAINS4_8MMA_AtomIJNS4_4SM904GMMA27MMA_64x256x32_S32S8S8_SS_TNEEEENS4_6LayoutINS5_IJSB_SB_SB_EEENS5_IJNSA_ILi0EEEST_ST_EEEEENS5_IJNS4_10UnderscoreESW_SW_EEEEENS4_23SM90_TMA_LOAD_MULTICASTENS4_14ComposedLayoutINS4_7SwizzleILi1ELi4ELi3EEENS4_18smem_ptr_flag_bitsILi8EEENSR_INS5_IJNSA_ILi8EEESI_EEENS5_IJSI_SB_EEEEEEEvNS4_8identityENS4_13SM90_TMA_LOADES19_vS1A_EENS_8epilogue10collective6detail29Sm90TmaWarpSpecializedAdapterINS1E_15DefaultEpilogueIaSK_SK_NS1D_6thread17LinearCombinationIaLi1EiiLNS1I_9ScaleType4KindE0ELNS_15FloatRoundStyleE2EaEENS1_15EpilogueDefaultEEEEEvvEEEEvNT_6ParamsE)
	.align		4
        /*000c*/ 	.word	index@(__assertfail)
	.align		4
        /*0010*/ 	.word	0x00000000
	.align		4
        /*0014*/ 	.word	0xfffffffe
	.align		4
        /*0018*/ 	.word	0x00000000
	.align		4
        /*001c*/ 	.word	0xfffffffd
	.align		4
        /*0020*/ 	.word	0x00000000
	.align		4
        /*0024*/ 	.word	0xfffffffc


//--------------------- .nv.constant4             --------------------------
	.section	.nv.constant4,"a",@progbits
	.align	8
	.align		8
.nv.constant4:
        /*0000*/ 	.dword	__assertfail
	.align		8
        /*0008*/ 	.dword	__unnamed_1
	.align		8
        /*0010*/ 	.dword	_ZN40_INTERNAL_7cbb30cc_4_k_cu_d6f472b7_274684cuda3std3__45__cpo5beginE
	.align		8
        /*0018*/ 	.dword	_ZN40_INTERNAL_7cbb30cc_4_k_cu_d6f472b7_274684cuda3std3__45__cpo3endE
	.align		8
        /*0020*/ 	.dword	_ZN40_INTERNAL_7cbb30cc_4_k_cu_d6f472b7_274684cuda3std3__45__cpo6cbeginE
	.align		8
        /*0028*/ 	.dword	_ZN40_INTERNAL_7cbb30cc_4_k_cu_d6f472b7_274684cuda3std3__45__cpo4cendE
	.align		8
        /*0030*/ 	.dword	_ZN40_INTERNAL_7cbb30cc_4_k_cu_d6f472b7_274684cuda3std3__442_GLOBAL__N__7cbb30cc_4_k_cu_d6f472b7_274686ignoreE
	.align		8
        /*0038*/ 	.dword	_ZN40_INTERNAL_7cbb30cc_4_k_cu_d6f472b7_274684cuda3std3__419piecewise_constructE
	.align		8
        /*0040*/ 	.dword	_ZN40_INTERNAL_7cbb30cc_4_k_cu_d6f472b7_274684cuda3std3__48in_placeE
	.align		8
        /*0048*/ 	.dword	_ZN40_INTERNAL_7cbb30cc_4_k_cu_d6f472b7_274684cuda3std6ranges3__45__cpo4swapE
	.align		8
        /*0050*/ 	.dword	_ZN40_INTERNAL_7cbb30cc_4_k_cu_d6f472b7_274684cuda3std6ranges3__45__cpo9iter_moveE
	.align		8
        /*0058*/ 	.dword	_ZN40_INTERNAL_7cbb30cc_4_k_cu_d6f472b7_274684cute7productE
	.align		8
        /*0060*/ 	.dword	_ZN40_INTERNAL_7cbb30cc_4_k_cu_d6f472b7_274684cute1_E
	.align		8
        /*0068*/ 	.dword	$str$22
	.align		8
        /*0070*/ 	.dword	$str$23


//--------------------- .text._ZN7cutlass13device_kernelINS_4gemm6kernel13GemmUniversalIN4cute5tupleIJiiiiEEENS1_10collective13CollectiveMmaINS1_34MainloopSm90TmaGmmaWarpSpecializedILi22ENS5_IJNS4_1CILi1EEENSA_ILi2EEESB_EEENS1_32KernelTmaWarpSpecializedPingpongEEENS5_IJNSA_ILi64EEENSA_ILi256EEENSA_ILi32EEEEEEaNS5_IJlSB_lEEEaSK_NS4_8TiledMMAINS4_8MMA_AtomIJNS4_4SM904GMMA27MMA_64x256x32_S32S8S8_SS_TNEEEENS4_6LayoutINS5_IJSB_SB_SB_EEENS5_IJNSA_ILi0EEEST_ST_EEEEENS5_IJNS4_10UnderscoreESW_SW_EEEEENS4_23SM90_TMA_LOAD_MULTICASTENS4_14ComposedLayoutINS4_7SwizzleILi1ELi4ELi3EEENS4_18smem_ptr_flag_bitsILi8EEENSR_INS5_IJNSA_ILi8EEESI_EEENS5_IJSI_SB_EEEEEEEvNS4_8identityENS4_13SM90_TMA_LOADES19_vS1A_EENS_8epilogue10collective6detail29Sm90TmaWarpSpecializedAdapterINS1E_15DefaultEpilogueIaSK_SK_NS1D_6thread17LinearCombinationIaLi1EiiLNS1I_9ScaleType4KindE0ELNS_15FloatRoundStyleE2EaEENS1_15EpilogueDefaultEEEEEvvEEEEvNT_6ParamsE --------------------------
	.section	.text._ZN7cutlass13device_kernelINS_4gemm6kernel13GemmUniversalIN4cute5tupleIJiiiiEEENS1_10collective13CollectiveMmaINS1_34MainloopSm90TmaGmmaWarpSpecializedILi22ENS5_IJNS4_1CILi1EEENSA_ILi2EEESB_EEENS1_32KernelTmaWarpSpecializedPingpongEEENS5_IJNSA_ILi64EEENSA_ILi256EEENSA_ILi32EEEEEEaNS5_IJlSB_lEEEaSK_NS4_8TiledMMAINS4_8MMA_AtomIJNS4_4SM904GMMA27MMA_64x256x32_S32S8S8_SS_TNEEEENS4_6LayoutINS5_IJSB_SB_SB_EEENS5_IJNSA_ILi0EEEST_ST_EEEEENS5_IJNS4_10UnderscoreESW_SW_EEEEENS4_23SM90_TMA_LOAD_MULTICASTENS4_14ComposedLayoutINS4_7SwizzleILi1ELi4ELi3EEENS4_18smem_ptr_flag_bitsILi8EEENSR_INS5_IJNSA_ILi8EEESI_EEENS5_IJSI_SB_EEEEEEEvNS4_8identityENS4_13SM90_TMA_LOADES19_vS1A_EENS_8epilogue10collective6detail29Sm90TmaWarpSpecializedAdapterINS1E_15DefaultEpilogueIaSK_SK_NS1D_6thread17LinearCombinationIaLi1EiiLNS1I_9ScaleType4KindE0ELNS_15FloatRoundStyleE2EaEENS1_15EpilogueDefaultEEEEEvvEEEEvNT_6ParamsE,"ax",@progbits
	.align	128
.text._ZN7cutlass13device_kernelINS_4gemm6kernel13GemmUniversalIN4cute5tupleIJiiiiEEENS1_10collective13CollectiveMmaINS1_34MainloopSm90TmaGmmaWarpSpecializedILi22ENS5_IJNS4_1CILi1EEENSA_ILi2EEESB_EEENS1_32KernelTmaWarpSpecializedPingpongEEENS5_IJNSA_ILi64EEENSA_ILi256EEENSA_ILi32EEEEEEaNS5_IJlSB_lEEEaSK_NS4_8TiledMMAINS4_8MMA_AtomIJNS4_4SM904GMMA27MMA_64x256x32_S32S8S8_SS_TNEEEENS4_6LayoutINS5_IJSB_SB_SB_EEENS5_IJNSA_ILi0EEEST_ST_EEEEENS5_IJNS4_10UnderscoreESW_SW_EEEEENS4_23SM90_TMA_LOAD_MULTICASTENS4_14ComposedLayoutINS4_7SwizzleILi1ELi4ELi3EEENS4_18smem_ptr_flag_bitsILi8EEENSR_INS5_IJNSA_ILi8EEESI_EEENS5_IJSI_SB_EEEEEEEvNS4_8identityENS4_13SM90_TMA_LOADES19_vS1A_EENS_8epilogue10collective6detail29Sm90TmaWarpSpecializedAdapterINS1E_15DefaultEpilogueIaSK_SK_NS1D_6thread17LinearCombinationIaLi1EiiLNS1I_9ScaleType4KindE0ELNS_15FloatRoundStyleE2EaEENS1_15EpilogueDefaultEEEEEvvEEEEvNT_6ParamsE:
        .type           _ZN7cutlass13device_kernelINS_4gemm6kernel13GemmUniversalIN4cute5tupleIJiiiiEEENS1_10collective13CollectiveMmaINS1_34MainloopSm90TmaGmmaWarpSpecializedILi22ENS5_IJNS4_1CILi1EEENSA_ILi2EEESB_EEENS1_32KernelTmaWarpSpecializedPingpongEEENS5_IJNSA_ILi64EEENSA_ILi256EEENSA_ILi32EEEEEEaNS5_IJlSB_lEEEaSK_NS4_8TiledMMAINS4_8MMA_AtomIJNS4_4SM904GMMA27MMA_64x256x32_S32S8S8_SS_TNEEEENS4_6LayoutINS5_IJSB_SB_SB_EEENS5_IJNSA_ILi0EEEST_ST_EEEEENS5_IJNS4_10UnderscoreESW_SW_EEEEENS4_23SM90_TMA_LOAD_MULTICASTENS4_14ComposedLayoutINS4_7SwizzleILi1ELi4ELi3EEENS4_18smem_ptr_flag_bitsILi8EEENSR_INS5_IJNSA_ILi8EEESI_EEENS5_IJSI_SB_EEEEEEEvNS4_8identityENS4_13SM90_TMA_LOADES19_vS1A_EENS_8epilogue10collective6detail29Sm90TmaWarpSpecializedAdapterINS1E_15DefaultEpilogueIaSK_SK_NS1D_6thread17LinearCombinationIaLi1EiiLNS1I_9ScaleType4KindE0ELNS_15FloatRoundStyleE2EaEENS1_15EpilogueDefaultEEEEEvvEEEEvNT_6ParamsE,@function
        .size           _ZN7cutlass13device_kernelINS_4gemm6kernel13GemmUniversalIN4cute5tupleIJiiiiEEENS1_10collective13CollectiveMmaINS1_34MainloopSm90TmaGmmaWarpSpecializedILi22ENS5_IJNS4_1CILi1EEENSA_ILi2EEESB_EEENS1_32KernelTmaWarpSpecializedPingpongEEENS5_IJNSA_ILi64EEENSA_ILi256EEENSA_ILi32EEEEEEaNS5_IJlSB_lEEEaSK_NS4_8TiledMMAINS4_8MMA_AtomIJNS4_4SM904GMMA27MMA_64x256x32_S32S8S8_SS_TNEEEENS4_6LayoutINS5_IJSB_SB_SB_EEENS5_IJNSA_ILi0EEEST_ST_EEEEENS5_IJNS4_10UnderscoreESW_SW_EEEEENS4_23SM90_TMA_LOAD_MULTICASTENS4_14ComposedLayoutINS4_7SwizzleILi1ELi4ELi3EEENS4_18smem_ptr_flag_bitsILi8EEENSR_INS5_IJNSA_ILi8EEESI_EEENS5_IJSI_SB_EEEEEEEvNS4_8identityENS4_13SM90_TMA_LOADES19_vS1A_EENS_8epilogue10collective6detail29Sm90TmaWarpSpecializedAdapterINS1E_15DefaultEpilogueIaSK_SK_NS1D_6thread17LinearCombinationIaLi1EiiLNS1I_9ScaleType4KindE0ELNS_15FloatRoundStyleE2EaEENS1_15EpilogueDefaultEEEEEvvEEEEvNT_6ParamsE,(.L_x_370 - _ZN7cutlass13device_kernelINS_4gemm6kernel13GemmUniversalIN4cute5tupleIJiiiiEEENS1_10collective13CollectiveMmaINS1_34MainloopSm90TmaGmmaWarpSpecializedILi22ENS5_IJNS4_1CILi1EEENSA_ILi2EEESB_EEENS1_32KernelTmaWarpSpecializedPingpongEEENS5_IJNSA_ILi64EEENSA_ILi256EEENSA_ILi32EEEEEEaNS5_IJlSB_lEEEaSK_NS4_8TiledMMAINS4_8MMA_AtomIJNS4_4SM904GMMA27MMA_64x256x32_S32S8S8_SS_TNEEEENS4_6LayoutINS5_IJSB_SB_SB_EEENS5_IJNSA_ILi0EEEST_ST_EEEEENS5_IJNS4_10UnderscoreESW_SW_EEEEENS4_23SM90_TMA_LOAD_MULTICASTENS4_14ComposedLayoutINS4_7SwizzleILi1ELi4ELi3EEENS4_18smem_ptr_flag_bitsILi8EEENSR_INS5_IJNSA_ILi8EEESI_EEENS5_IJSI_SB_EEEEEEEvNS4_8identityENS4_13SM90_TMA_LOADES19_vS1A_EENS_8epilogue10collective6detail29Sm90TmaWarpSpecializedAdapterINS1E_15DefaultEpilogueIaSK_SK_NS1D_6thread17LinearCombinationIaLi1EiiLNS1I_9ScaleType4KindE0ELNS_15FloatRoundStyleE2EaEENS1_15EpilogueDefaultEEEEEvvEEEEvNT_6ParamsE)
        .other          _ZN7cutlass13device_kernelINS_4gemm6kernel13GemmUniversalIN4cute5tupleIJiiiiEEENS1_10collective13CollectiveMmaINS1_34MainloopSm90TmaGmmaWarpSpecializedILi22ENS5_IJNS4_1CILi1EEENSA_ILi2EEESB_EEENS1_32KernelTmaWarpSpecializedPingpongEEENS5_IJNSA_ILi64EEENSA_ILi256EEENSA_ILi32EEEEEEaNS5_IJlSB_lEEEaSK_NS4_8TiledMMAINS4_8MMA_AtomIJNS4_4SM904GMMA27MMA_64x256x32_S32S8S8_SS_TNEEEENS4_6LayoutINS5_IJSB_SB_SB_EEENS5_IJNSA_ILi0EEEST_ST_EEEEENS5_IJNS4_10UnderscoreESW_SW_EEEEENS4_23SM90_TMA_LOAD_MULTICASTENS4_14ComposedLayoutINS4_7SwizzleILi1ELi4ELi3EEENS4_18smem_ptr_flag_bitsILi8EEENSR_INS5_IJNSA_ILi8EEESI_EEENS5_IJSI_SB_EEEEEEEvNS4_8identityENS4_13SM90_TMA_LOADES19_vS1A_EENS_8epilogue10collective6detail29Sm90TmaWarpSpecializedAdapterINS1E_15DefaultEpilogueIaSK_SK_NS1D_6thread17LinearCombinationIaLi1EiiLNS1I_9ScaleType4KindE0ELNS_15FloatRoundStyleE2EaEENS1_15EpilogueDefaultEEEEEvvEEEEvNT_6ParamsE,@"STO_CUDA_ENTRY STV_DEFAULT"
_ZN7cutlass13device_kernelINS_4gemm6kernel13GemmUniversalIN4cute5tupleIJiiiiEEENS1_10collective13CollectiveMmaINS1_34MainloopSm90TmaGmmaWarpSpecializedILi22ENS5_IJNS4_1CILi1EEENSA_ILi2EEESB_EEENS1_32KernelTmaWarpSpecializedPingpongEEENS5_IJNSA_ILi64EEENSA_ILi256EEENSA_ILi32EEEEEEaNS5_IJlSB_lEEEaSK_NS4_8TiledMMAINS4_8MMA_AtomIJNS4_4SM904GMMA27MMA_64x256x32_S32S8S8_SS_TNEEEENS4_6LayoutINS5_IJSB_SB_SB_EEENS5_IJNSA_ILi0EEEST_ST_EEEEENS5_IJNS4_10UnderscoreESW_SW_EEEEENS4_23SM90_TMA_LOAD_MULTICASTENS4_14ComposedLayoutINS4_7SwizzleILi1ELi4ELi3EEENS4_18smem_ptr_flag_bitsILi8EEENSR_INS5_IJNSA_ILi8EEESI_EEENS5_IJSI_SB_EEEEEEEvNS4_8identityENS4_13SM90_TMA_LOADES19_vS1A_EENS_8epilogue10collective6detail29Sm90TmaWarpSpecializedAdapterINS1E_15DefaultEpilogueIaSK_SK_NS1D_6thread17LinearCombinationIaLi1EiiLNS1I_9ScaleType4KindE0ELNS_15FloatRoundStyleE2EaEENS1_15EpilogueDefaultEEEEEvvEEEEvNT_6ParamsE:
[----:B------:R-:W0:Y:S02]  /*0000*/  LDC R1, c[0x0][0x28] ;  /* 0x00000a00ff017b82 */ /* 0x000e240000000800 */
[----:B0-----:R-:W-:Y:S01]  /*0010*/  VIADD R1, R1, 0xfffffff8 ;  /* 0xfffffff801017836 */ /* 0x001fe20000000000 */
[----:B------:R-:W0:Y:S01]  /*0020*/  S2R R4, SR_TID.X ;  /* 0x0000000000047919 */ /* 0x000e220000002100 */
[----:B------:R-:W-:Y:S01]  /*0030*/  ELECT P0, URZ, PT ;  /* 0x00000000003f782f */ /* 0x000fe20003800000 */
[----:B------:R-:W-:Y:S01]  /*0040*/  BSSY B0, `(.L_x_0) ;  /* 0x000000f000007945 */ /* 0x000fe20003800000 */
[--C-:B0-----:R-:W-:Y:S02]  /*0050*/  SHF.R.U32.HI R2, RZ, 0x5, R4.reuse ;  /* 0x00000005ff027819 */ /* 0x101fe40000011604 */
[----:B------:R-:W-:-:S03]  /*0060*/  SHF.R.U32.HI R7, RZ, 0x7, R4 ;  /* 0x00000007ff077819 */ /* 0x000fc60000011604 */
[----:B------:R-:W0:Y:S04]  /*0070*/  SHFL.IDX PT, R5, R2, RZ, 0x1f ;  /* 0x00001fff02057589 */ /* 0x000e2800000e0000 */
[----:B------:R1:W2:Y:S01]  /*0080*/  SHFL.IDX PT, R10, R7, RZ, 0x1f ;  /* 0x00001fff070a7589 */ /* 0x0002a200000e0000 */
[----:B0-----:R-:W-:-:S13]  /*0090*/  ISETP.NE.OR P0, PT, R5, RZ, !P0 ;  /* 0x000000ff0500720c */ /* 0x001fda0004705670 */
[----:B-12---:R-:W-:Y:S05]  /*00a0*/  @P0 BRA `(.L_x_1) ;  /* 0x0000000000200947 */ /* 0x006fea0003800000 */
[----:B------:R-:W-:Y:S02]  /*00b0*/  ULDC.64 UR4, c[0x0][0x198] ;  /* 0x0000660000047ab9 */ /* 0x000fe40000000a00 */
[----:B------:R-:W-:Y:S02]  /*00c0*/  UIADD3 UR6, UP0, UR4, 0xf0, URZ ;  /* 0x000000f004067890 */ /* 0x000fe4000ff1e03f */
[----:B------:R-:W-:Y:S02]  /*00d0*/  UIADD3 UR4, UP1, UR4, 0x1f0, URZ ;  /* 0x000001f004047890 */ /* 0x000fe4000ff3e03f */
[----:B------:R-:W-:Y:S02]  /*00e0*/  UIADD3.X UR7, URZ, UR5, URZ, UP0, !UPT ;  /* 0x000000053f077290 */ /* 0x000fe400087fe43f */
[----:B------:R-:W-:-:S07]  /*00f0*/  UIADD3.X UR5, URZ, UR5, URZ, UP1, !UPT ;  /* 0x000000053f057290 */ /* 0x000fce0008ffe43f */
[----:B------:R0:W-:Y:S02]  /*0100*/  UTMACCTL.PF [UR6] ;  /* 0x00000000060079b9 */ /* 0x0001e40008040000 */
[----:B------:R0:W-:Y:S02]  /*0110*/  UTMACCTL.PF [UR4] ;  /* 0x00000000040079b9 */ /* 0x0001e40008040000 */
[----:B0-----:R-:W-:Y:S01]  /*0120*/  NOP ;  /* 0x0000000000007918 */ /* 0x001fe20000000000 */
.L_x_1:
[----:B------:R-:W-:Y:S05]  /*0130*/  BSYNC B0 ;  /* 0x0000000000007941 */ /* 0x000fea0003800000 */
.L_x_0:
[----:B------:R-:W0:Y:S02]  /*0140*/  SHFL.IDX PT, R8, R2, RZ, 0x1f ;  /* 0x00001fff02087589 */ /* 0x000e2400000e0000 */
[----:B0-----:R-:W-:-:S13]  /*0150*/  ISETP.NE.AND P0, PT, R8, RZ, PT ;  /* 0x000000ff0800720c */ /* 0x001fda0003f05270 */
[----:B------:R-:W-:Y:S05]  /*0160*/  @P0 BRA `(.L_x_2) ;  /* 0x0000000000f40947 */ /* 0x000fea0003800000 */
[----:B------:R-:W-:Y:S01]  /*0170*/  ELECT P0, URZ, PT ;  /* 0x00000000003f782f */ /* 0x000fe20003800000 */
[----:B------:R-:W-:-:S12]  /*0180*/  BSSY B0, `(.L_x_2) ;  /* 0x000003b000007945 */ /* 0x000fd80003800000 */
[----:B------:R-:W-:Y:S05]  /*0190*/  @!P0 BRA `(.L_x_3) ;  /* 0x0000000000e48947 */ /* 0x000fea0003800000 */
[----:B------:R-:W0:Y:S01]  /*01a0*/  S2UR UR8, SR_CgaCtaId ;  /* 0x00000000000879c3 */ /* 0x000e220000008800 */
[----:B------:R-:W-:Y:S01]  /*01b0*/  UMOV UR4, 0x400 ;  /* 0x0000040000047882 */ /* 0x000fe20000000000 */
[----:B------:R-:W-:Y:S01]  /*01c0*/  UMOV UR5, 0x1 ;  /* 0x0000000100057882 */ /* 0x000fe20000000000 */
[----:B------:R-:W-:Y:S02]  /*01d0*/  UMOV UR6, 0x2 ;  /* 0x0000000200067882 */ /* 0x000fe40000000000 */
[----:B------:R-:W-:-:S04]  /*01e0*/  UIADD3 UR6, -UR6, 0x100000, URZ ;  /* 0x0010000006067890 */ /* 0x000fc8000fffe13f */
[----:B------:R-:W-:Y:S02]  /*01f0*/  USHF.L.U32 UR7, UR6, 0xb, URZ ;  /* 0x0000000b06077899 */ /* 0x000fe4000800063f */
[----:B------:R-:W-:Y:S02]  /*0200*/  USHF.L.U32 UR6, UR6, 0x1, URZ ;  /* 0x0000000106067899 */ /* 0x000fe4000800063f */
[----:B0-----:R-:W-:Y:S02]  /*0210*/  ULEA UR8, UR8, UR4, 0x18 ;  /* 0x0000000408087291 */ /* 0x001fe4000f8ec03f */
[----:B------:R-:W-:-:S04]  /*0220*/  UIADD3 UR4, -UR5, 0x100000, URZ ;  /* 0x0010000005047890 */ /* 0x000fc8000fffe13f */
[----:B------:R-:W-:Y:S02]  /*0230*/  USHF.L.U32 UR5, UR4, 0xb, URZ ;  /* 0x0000000b04057899 */ /* 0x000fe4000800063f */
[----:B------:R-:W-:Y:S01]  /*0240*/  USHF.L.U32 UR4, UR4, 0x1, URZ ;  /* 0x0000000104047899 */ /* 0x000fe2000800063f */
[----:B------:R-:W0:Y:S11]  /*0250*/  FENCE.VIEW.ASYNC.S ;  /* 0x00000000000073c6 */ /* 0x000e360000000000 */
[----:B0-----:R0:W1:Y:S01]  /*0260*/  SYNCS.EXCH.64 URZ, [UR8], UR4 ;  /* 0x00000004083f75b2 */ /* 0x0010620008000100 */
[----:B------:R0:W2:Y:S01]  /*0270*/  SYNCS.EXCH.64 URZ, [UR8+0xb0], UR6 ;  /* 0x0000b006083f75b2 */ /* 0x0000a20008000100 */
[----:B------:R0:W3:Y:S01]  /*0280*/  SYNCS.EXCH.64 URZ, [UR8+0x8], UR4 ;  /* 0x00000804083f75b2 */ /* 0x0000e20008000100 */
[----:B------:R0:W4:Y:S01]  /*0290*/  SYNCS.EXCH.64 URZ, [UR8+0xb8], UR6 ;  /* 0x0000b806083f75b2 */ /* 0x0001220008000100 */
[----:B------:R0:W0:Y:S01]  /*02a0*/  SYNCS.EXCH.64 URZ, [UR8+0x10], UR4 ;  /* 0x00001004083f75b2 */ /* 0x0000220008000100 */
        /* <DEDUP_REMOVED lines=39> */
[----:B-1234-:R-:W-:Y:S01]  /*0520*/  NOP ;  /* 0x0000000000007918 */ /* 0x01efe20000000000 */
.L_x_3:
[----:B0-----:R-:W-:Y:S05]  /*0530*/  BSYNC B0 ;  /* 0x0000000000007941 */ /* 0x001fea0003800000 */
.L_x_2:
[----:B------:R-:W0:Y:S01]  /*0540*/  SHFL.IDX PT, R11, R2, RZ, 0x1f ;  /* 0x00001fff020b7589 */ /* 0x000e2200000e0000 */
[----:B------:R-:W1:Y:S01]  /*0550*/  S2UR UR12, SR_CTAID.X ;  /* 0x00000000000c79c3 */ /* 0x000e620000002500 */
[----:B------:R-:W-:Y:S02]  /*0560*/  SHF.R.S32.HI R3, RZ, 0x1f, R4 ;  /* 0x0000001fff037819 */ /* 0x000fe40000011404 */
[----:B------:R-:W-:Y:S01]  /*0570*/  ELECT P0, URZ, PT ;  /* 0x00000000003f782f */ /* 0x000fe20003800000 */
[----:B------:R-:W2:Y:S01]  /*0580*/  SHFL.IDX PT, R9, R2, RZ, 0x1f ;  /* 0x00001fff02097589 */ /* 0x000ea200000e0000 */
[----:B------:R-:W-:Y:S02]  /*0590*/  ELECT P1, URZ, PT ;  /* 0x00000000003f782f */ /* 0x000fe40003820000 */
[----:B------:R-:W-:Y:S01]  /*05a0*/  LEA.HI R3, R3, R4, RZ, 0x7 ;  /* 0x0000000403037211 */ /* 0x000fe200078f38ff */
[----:B------:R-:W-:Y:S01]  /*05b0*/  ULDC UR4, c[0x0][0x150] ;  /* 0x0000540000047ab9 */ /* 0x000fe20000000800 */
[----:B------:R-:W3:Y:S01]  /*05c0*/  S2R R6, SR_CTAID.Y ;  /* 0x0000000000067919 */ /* 0x000ee20000002600 */
[----:B------:R-:W4:Y:S01]  /*05d0*/  LDC R21, c[0x0][0x148] ;  /* 0x00005200ff157b82 */ /* 0x000f220000000800 */
[----:B------:R-:W-:Y:S01]  /*05e0*/  LOP3.LUT R3, R3, 0xffffff80, RZ, 0xc0, !PT ;  /* 0xffffff8003037812 */ /* 0x000fe200078ec0ff */
[----:B------:R-:W-:Y:S01]  /*05f0*/  UMOV UR11, 0x80 ;  /* 0x00000080000b7882 */ /* 0x000fe20000000000 */
[----:B------:R-:W-:Y:S01]  /*0600*/  NOP ;  /* 0x0000000000007918 */ /* 0x000fe20000000000 */
[----:B------:R-:W-:Y:S01]  /*0610*/  NOP ;  /* 0x0000000000007918 */ /* 0x000fe20000000000 */
[C---:B------:R-:W-:Y:S01]  /*0620*/  VIADD R35, R10.reuse, 0xffffffff ;  /* 0xffffffff0a237836 */ /* 0x040fe20000000000 */
[----:B------:R-:W-:Y:S01]  /*0630*/  ISETP.NE.AND P2, PT, R10, RZ, PT ;  /* 0x000000ff0a00720c */ /* 0x000fe20003f45270 */
[----:B------:R-:W-:Y:S01]  /*0640*/  IMAD.IADD R3, R4, 0x1, -R3 ;  /* 0x0000000104037824 */ /* 0x000fe200078e0a03 */
[----:B------:R-:W5:Y:S02]  /*0650*/  LDC R15, c[0x0][0x140] ;  /* 0x00005000ff0f7b82 */ /* 0x000f640000000800 */
[----:B------:R-:W-:-:S02]  /*0660*/  ISETP.GE.U32.AND P5, PT, R35, 0x2, PT ;  /* 0x000000022300780c */ /* 0x000fc40003fa6070 */
[----:B------:R-:W-:Y:S02]  /*0670*/  SHF.R.S32.HI R0, RZ, 0x1f, R3 ;  /* 0x0000001fff007819 */ /* 0x000fe40000011403 */
[----:B0-----:R-:W-:Y:S02]  /*0680*/  ISETP.NE.OR P0, PT, R11, RZ, !P0 ;  /* 0x000000ff0b00720c */ /* 0x001fe40004705670 */
[----:B------:R-:W0:Y:S01]  /*0690*/  LDC R14, c[0x0][0x144] ;  /* 0x00005100ff0e7b82 */ /* 0x000e220000000800 */
[----:B------:R-:W-:Y:S02]  /*06a0*/  SHF.R.S32.HI R11, RZ, 0x1f, R8 ;  /* 0x0000001fff0b7819 */ /* 0x000fe40000011408 */
[----:B--2---:R-:W-:Y:S02]  /*06b0*/  ISETP.NE.OR P1, PT, R9, RZ, !P1 ;  /* 0x000000ff0900720c */ /* 0x004fe40004f25670 */
[----:B------:R-:W-:Y:S02]  /*06c0*/  LEA.HI R11, R11, R8, RZ, 0x2 ;  /* 0x000000080b0b7211 */ /* 0x000fe400078f10ff */
[----:B-1----:R-:W-:-:S02]  /*06d0*/  I2FP.F32.U32 R13, UR12 ;  /* 0x0000000c000d7c45 */ /* 0x002fc40008201000 */
[----:B------:R-:W-:Y:S02]  /*06e0*/  LOP3.LUT R11, R11, 0x3ffffffc, RZ, 0xc0, !PT ;  /* 0x3ffffffc0b0b7812 */ /* 0x000fe400078ec0ff */
[----:B------:R-:W-:Y:S01]  /*06f0*/  LEA.HI R2, R0, R3, RZ, 0x3 ;  /* 0x0000000300027211 */ /* 0x000fe200078f18ff */
[----:B------:R-:W-:Y:S01]  /*0700*/  VOTEU.ALL UP0, P0 ;  /* 0x00000000003f7886 */ /* 0x000fe20000000000 */
[----:B------:R-:W-:Y:S01]  /*0710*/  FMUL R13, R13, UR4 ;  /* 0x000000040d0d7c20 */ /* 0x000fe20008400000 */
[----:B------:R-:W-:Y:S01]  /*0720*/  IMAD.IADD R11, R8, 0x1, -R11 ;  /* 0x00000001080b7824 */ /* 0x000fe200078e0a0b */
[----:B---3--:R-:W-:Y:S01]  /*0730*/  I2FP.F32.U32 R8, R6 ;  /* 0x0000000600087245 */ /* 0x008fe20000201000 */
[----:B------:R-:W-:Y:S01]  /*0740*/  VOTEU.ALL UP1, P1 ;  /* 0x00000000003f7886 */ /* 0x000fe20000820000 */
[----:B------:R-:W1:Y:S01]  /*0750*/  @!UP0 S2UR UR7, SR_CgaCtaId ;  /* 0x00000000000789c3 */ /* 0x000e620000008800 */
[----:B------:R-:W-:Y:S01]  /*0760*/  ULDC UR4, c[0x0][0x154] ;  /* 0x0000550000047ab9 */ /* 0x000fe20000000800 */
[--C-:B------:R-:W-:Y:S01]  /*0770*/  SHF.R.S32.HI R9, RZ, 0x3, R2.reuse ;  /* 0x00000003ff097819 */ /* 0x100fe20000011402 */
[----:B------:R-:W-:Y:S01]  /*0780*/  FMUL R8, R8, UR4 ;  /* 0x0000000408087c20 */ /* 0x000fe20008400000 */
[----:B------:R-:W-:Y:S01]  /*0790*/  SHF.R.S32.HI R12, RZ, 0x1f, R2 ;  /* 0x0000001fff0c7819 */ /* 0x000fe20000011402 */
[----:B------:R-:W2:Y:S01]  /*07a0*/  F2I.U32.TRUNC.NTZ R13, R13 ;  /* 0x0000000d000d7305 */ /* 0x000ea2000020f000 */
[----:B------:R-:W-:Y:S01]  /*07b0*/  SHF.R.S32.HI R2, RZ, 0x1f, R5 ;  /* 0x0000001fff027819 */ /* 0x000fe20000011405 */
[----:B------:R-:W-:Y:S01]  /*07c0*/  UMOV UR4, 0x20 ;  /* 0x0000002000047882 */ /* 0x000fe20000000000 */
[----:B------:R-:W3:Y:S01]  /*07d0*/  @!UP1 S2UR UR10, SR_CgaCtaId ;  /* 0x00000000000a99c3 */ /* 0x000ee20000008800 */
[----:B------:R-:W-:Y:S01]  /*07e0*/  LEA.HI R12, R12, R9, RZ, 0x2 ;  /* 0x000000090c0c7211 */ /* 0x000fe200078f10ff */
[----:B------:R-:W-:Y:S01]  /*07f0*/  @!UP0 UMOV UR6, 0x400 ;  /* 0x0000040000068882 */ /* 0x000fe20000000000 */
[----:B------:R-:W-:Y:S01]  /*0800*/  LEA.HI R2, R2, R5, RZ, 0x2 ;  /* 0x0000000502027211 */ /* 0x000fe200078f10ff */
[----:B------:R-:W-:-:S04]  /*0810*/  @!UP0 UIADD3 UR4, -UR4, 0x100000, URZ ;  /* 0x0010000004048890 */ /* 0x000fc8000fffe13f */
[----:B------:R-:W-:Y:S02]  /*0820*/  @!UP0 USHF.L.U32 UR5, UR4, 0xb, URZ ;  /* 0x0000000b04058899 */ /* 0x000fe4000800063f */
[----:B------:R-:W-:Y:S01]  /*0830*/  @!UP0 USHF.L.U32 UR4, UR4, 0x1, URZ ;  /* 0x0000000104048899 */ /* 0x000fe2000800063f */
[----:B------:R-:W4:Y:S01]  /*0840*/  F2I.U32.TRUNC.NTZ R8, R8 ;  /* 0x0000000800087305 */ /* 0x000f22000020f000 */
[----:B------:R-:W-:Y:S01]  /*0850*/  LOP3.LUT R12, R12, 0xfffffffc, RZ, 0xc0, !PT ;  /* 0xfffffffc0c0c7812 */ /* 0x000fe200078ec0ff */
[----:B------:R-:W-:Y:S01]  /*0860*/  @!UP1 UMOV UR9, 0x400 ;  /* 0x0000040000099882 */ /* 0x000fe20000000000 */
[----:B------:R-:W-:Y:S01]  /*0870*/  LOP3.LUT R2, R2, 0xfffffffc, RZ, 0xc0, !PT ;  /* 0xfffffffc02027812 */ /* 0x000fe200078ec0ff */
[----:B------:R-:W-:Y:S01]  /*0880*/  VOTEU.ALL UP2, P1 ;  /* 0x00000000003f7886 */ /* 0x000fe20000840000 */
[----:B------:R-:W-:Y:S01]  /*0890*/  VOTEU.ALL UP3, P1 ;  /* 0x00000000003f7886 */ /* 0x000fe20000860000 */
[----:B------:R-:W-:Y:S01]  /*08a0*/  IMAD.IADD R12, R9, 0x1, -R12 ;  /* 0x00000001090c7824 */ /* 0x000fe200078e0a0c */
[----:B------:R-:W-:Y:S01]  /*08b0*/  VOTEU.ALL UP4, P1 ;  /* 0x00000000003f7886 */ /* 0x000fe20000880000 */
[----:B------:R-:W-:Y:S01]  /*08c0*/  IMAD.IADD R5, R5, 0x1, -R2 ;  /* 0x0000000105057824 */ /* 0x000fe200078e0a02 */
[----:B------:R-:W-:Y:S01]  /*08d0*/  VOTEU.ALL UP5, P1 ;  /* 0x00000000003f7886 */ /* 0x000fe200008a0000 */
[----:B------:R-:W-:Y:S01]  /*08e0*/  IMAD R11, R11, 0x4, R12 ;  /* 0x000000040b0b7824 */ /* 0x000fe200078e020c */
[----:B-1----:R-:W-:Y:S01]  /*08f0*/  @!UP0 ULEA UR8, UR7, UR6, 0x18 ;  /* 0x0000000607088291 */ /* 0x002fe2000f8ec03f */
[----:B--2---:R-:W-:Y:S01]  /*0900*/  IMAD.MOV R13, RZ, RZ, -R13 ;  /* 0x000000ffff0d7224 */ /* 0x004fe200078e0a0d */
[----:B------:R-:W-:-:S04]  /*0910*/  @!UP1 UIADD3 UR6, -UR11, 0x100000, URZ ;  /* 0x001000000b069890 */ /* 0x000fc8000fffe13f */
[----:B------:R-:W-:Y:S02]  /*0920*/  @!UP1 USHF.L.U32 UR7, UR6, 0xb, URZ ;  /* 0x0000000b06079899 */ /* 0x000fe4000800063f */
[----:B------:R-:W-:Y:S01]  /*0930*/  @!UP1 USHF.L.U32 UR6, UR6, 0x1, URZ ;  /* 0x0000000106069899 */ /* 0x000fe2000800063f */
[----:B------:R-:W-:Y:S01]  /*0940*/  IMAD.SHL.U32 R154, R11, 0x4, RZ ;  /* 0x000000040b9a7824 */ /* 0x000fe200078e00ff */
[----:B------:R-:W-:Y:S01]  /*0950*/  ISETP.NE.AND P1, PT, R5, 0x3, PT ;  /* 0x000000030500780c */ /* 0x000fe20003f25270 */
[----:B----4-:R-:W-:Y:S01]  /*0960*/  IMAD.MOV R24, RZ, RZ, -R8 ;  /* 0x000000ffff187224 */ /* 0x010fe200078e0a08 */
[----:B-----5:R-:W-:Y:S01]  /*0970*/  ISETP.EQ.U32.AND P3, PT, R15, 0x1, PT ;  /* 0x000000010f00780c */ /* 0x020fe20003f62070 */
[----:B------:R-:W-:Y:S01]  /*0980*/  VOTEU.ALL UP0, P0 ;  /* 0x00000000003f7886 */ /* 0x000fe20000000000 */
[----:B---3--:R-:W-:Y:S01]  /*0990*/  @!UP1 ULEA UR9, UR10, UR9, 0x18 ;  /* 0x000000090a099291 */ /* 0x008fe2000f8ec03f */
[----:B------:R-:W-:Y:S01]  /*09a0*/  IMAD R9, R21, R24, R6 ;  /* 0x0000001815097224 */ /* 0x000fe200078e0206 */
[----:B------:R-:W-:Y:S01]  /*09b0*/  LOP3.LUT R154, R11, 0xc, R154, 0x78, !PT ;  /* 0x0000000c0b9a7812 */ /* 0x000fe200078e789a */
[----:B0-----:R-:W-:Y:S01]  /*09c0*/  IMAD R20, R14, R13, UR12 ;  /* 0x0000000c0e147e24 */ /* 0x001fe2000f8e020d */
[----:B------:R-:W-:Y:S01]  /*09d0*/  VOTEU.ALL UP1, P0 ;  /* 0x00000000003f7886 */ /* 0x000fe20000020000 */
[----:B------:R-:W-:Y:S01]  /*09e0*/  LOP3.LUT P0, RZ, R3, 0x7, RZ, 0xc0, !PT ;  /* 0x0000000703ff7812 */ /* 0x000fe2000780c0ff */
[----:B------:R-:W0:Y:S02]  /*09f0*/  FENCE.VIEW.ASYNC.S ;  /* 0x00000000000073c6 */ /* 0x000e240000000000 */
[----:B0-----:R0:W1:Y:S01]  /*0a00*/  @!UP0 SYNCS.EXCH.64 URZ, [UR8+0x190], UR4 ;  /* 0x00019004083f85b2 */ /* 0x0010620008000100 */
[----:B------:R-:W-:Y:S01]  /*0a10*/  ISETP.NE.AND P4, PT, R9, R154, PT ;  /* 0x0000009a0900720c */ /* 0x000fe20003f85270 */
[----:B------:R0:W2:Y:S01]  /*0a20*/  SHFL.IDX PT, R14, R7, RZ, 0x1f ;  /* 0x00001fff070e7589 */ /* 0x0000a200000e0000 */
[----:B------:R-:W-:-:S02]  /*0a30*/  ISETP.EQ.OR P1, PT, R5, RZ, !P1 ;  /* 0x000000ff0500720c */ /* 0x000fc40004f22670 */
[----:B------:R-:W-:Y:S02]  /*0a40*/  ISETP.LT.U32.AND P0, PT, R154, 0x2, !P0 ;  /* 0x000000029a00780c */ /* 0x000fe40004701070 */
[----:B------:R-:W-:Y:S02]  /*0a50*/  ISETP.EQ.OR P4, PT, R20, RZ, !P4 ;  /* 0x000000ff1400720c */ /* 0x000fe40006782670 */
[----:B------:R-:W-:Y:S02]  /*0a60*/  ISETP.EQ.AND P1, PT, R10, RZ, P1 ;  /* 0x000000ff0a00720c */ /* 0x000fe40000f22270 */
[----:B------:R-:W-:Y:S02]  /*0a70*/  PLOP3.LUT P0, PT, P0, P4, PT, 0x80, 0x0 ;  /* 0x000000000000781c */ /* 0x000fe40000709070 */
[----:B------:R-:W-:Y:S02]  /*0a80*/  SEL R16, RZ, 0x1, !P1 ;  /* 0x00000001ff107807 */ /* 0x000fe40004800000 */
[----:B------:R-:W-:Y:S01]  /*0a90*/  P2R R155, PR, RZ, 0x1 ;  /* 0x00000001ff9b7803 */ /* 0x000fe20000000000 */
[----:B------:R0:W3:Y:S01]  /*0aa0*/  @!UP1 SYNCS.EXCH.64 URZ, [UR8+0x198], UR4 ;  /* 0x00019804083f95b2 */ /* 0x0000e20008000100 */
[----:B------:R-:W-:Y:S01]  /*0ab0*/  NOP ;  /* 0x0000000000007918 */ /* 0x000fe20000000000 */
[----:B------:R-:W-:Y:S01]  /*0ac0*/  SEL R16, R16, 0x2, P5 ;  /* 0x0000000210107807 */ /* 0x000fe20002800000 */
[----:B------:R0:W4:Y:S01]  /*0ad0*/  @!UP2 SYNCS.EXCH.64 URZ, [UR9+0x170], UR6 ;  /* 0x00017006093fa5b2 */ /* 0x0001220008000100 */
[----:B------:R0:W0:Y:S01]  /*0ae0*/  @!UP3 SYNCS.EXCH.64 URZ, [UR9+0x178], UR6 ;  /* 0x00017806093fb5b2 */ /* 0x0000220008000100 */
[----:B------:R0:W0:Y:S01]  /*0af0*/  @!UP4 SYNCS.EXCH.64 URZ, [UR9+0x180], UR6 ;  /* 0x00018006093fc5b2 */ /* 0x0000220008000100 */
[----:B------:R0:W0:Y:S01]  /*0b00*/  @!UP5 SYNCS.EXCH.64 URZ, [UR9+0x188], UR6 ;  /* 0x00018806093fd5b2 */ /* 0x0000220008000100 */
[----:B------:R-:W-:Y:S01]  /*0b10*/  NOP ;  /* 0x0000000000007918 */ /* 0x000fe20000000000 */
[----:B-1----:R-:W-:Y:S05]  /*0b20*/  @!P3 BRA `(.L_x_4) ;  /* 0x000000000008b947 */ /* 0x002fea0003800000 */
[----:B0--34-:R-:W-:Y:S01]  /*0b30*/  UCGABAR_ARV ;  /* 0x00000000000079c7 */ /* 0x019fe20008000000 */
[----:B------:R-:W-:Y:S05]  /*0b40*/  BRA `(.L_x_5) ;  /* 0x0000000000047947 */ /* 0x000fea0003800000 */
.L_x_4:
[----:B0--34-:R-:W-:Y:S01]  /*0b50*/  NOP ;  /* 0x0000000000007918 */ /* 0x019fe20000000000 */
.L_x_5:
[----:B------:R-:W-:Y:S01]  /*0b60*/  ULDC.64 UR4, c[0x0][0x598] ;  /* 0x0001660000047ab9 */ /* 0x000fe20000000a00 */
[----:B------:R-:W-:Y:S01]  /*0b70*/  ULDC.64 UR36, c[0x0][0x208] ;  /* 0x0000820000247ab9 */ /* 0x000fe20000000a00 */
[----:B------:R-:W-:-:S04]  /*0b80*/  ISETP.NE.U32.AND P0, PT, RZ, UR4, PT ;  /* 0x00000004ff007c0c */ /* 0x000fc8000bf05070 */
[----:B------:R-:W-:-:S13]  /*0b90*/  ISETP.NE.AND.EX P0, PT, RZ, UR5, PT, P0 ;  /* 0x00000005ff007c0c */ /* 0x000fda000bf05300 */
[----:B------:R-:W-:Y:S05]  /*0ba0*/  @!P0 BRA `(.L_x_6) ;  /* 0x00000000001c8947 */ /* 0x000fea0003800000 */
[----:B------:R-:W0:Y:S02]  /*0bb0*/  LDC.64 R8, c[0x0][0x598] ;  /* 0x00016600ff087b82 */ /* 0x000e240000000a00 */
[----:B0-----:R-:W3:Y:S02]  /*0bc0*/  LDG.E.64 R8, desc[UR36][R8.64] ;  /* 0x0000002408087981 */ /* 0x001ee4000c1e1b00 */
[----:B---3--:R-:W-:-:S04]  /*0bd0*/  ISETP.NE.U32.AND P0, PT, R8, RZ, PT ;  /* 0x000000ff0800720c */ /* 0x008fc80003f05070 */
[----:B------:R-:W-:-:S13]  /*0be0*/  ISETP.NE.AND.EX P0, PT, R9, RZ, PT, P0 ;  /* 0x000000ff0900720c */ /* 0x000fda0003f05300 */
[----:B------:R-:W-:Y:S05]  /*0bf0*/  @!P0 BRA `(.L_x_6) ;  /* 0x0000000000088947 */ /* 0x000fea0003800000 */
[----:B------:R0:W5:Y:S01]  /*0c00*/  LD.E R153, desc[UR36][R8.64] ;  /* 0x0000002408997980 */ /* 0x000162000c101900 */
[----:B------:R-:W-:Y:S05]  /*0c10*/  BRA `(.L_x_7) ;  /* 0x0000000000247947 */ /* 0x000fea0003800000 */
.L_x_6:
[----:B------:R-:W-:Y:S02]  /*0c20*/  ULDC.64 UR4, c[0x0][0x588] ;  /* 0x0001620000047ab9 */ /* 0x000fe40000000a00 */
[----:B------:R-:W-:-:S04]  /*0c30*/  ISETP.NE.U32.AND P0, PT, RZ, UR4, PT ;  /* 0x00000004ff007c0c */ /* 0x000fc8000bf05070 */
[----:B------:R-:W-:-:S13]  /*0c40*/  ISETP.NE.AND.EX P0, PT, RZ, UR5, PT, P0 ;  /* 0x00000005ff007c0c */ /* 0x000fda000bf05300 */
[----:B------:R-:W-:Y:S05]  /*0c50*/  @!P0 BRA `(.L_x_8) ;  /* 0x00000000000c8947 */ /* 0x000fea0003800000 */
[----:B------:R-:W0:Y:S02]  /*0c60*/  LDC.64 R8, c[0x0][0x588] ;  /* 0x00016200ff087b82 */ /* 0x000e240000000a00 */
[----:B0-----:R1:W5:Y:S01]  /*0c70*/  LDG.E R153, desc[UR36][R8.64] ;  /* 0x0000002408997981 */ /* 0x001362000c1e1900 */
[----:B------:R-:W-:Y:S05]  /*0c80*/  BRA `(.L_x_7) ;  /* 0x0000000000087947 */ /* 0x000fea0003800000 */
.L_x_8:
[----:B------:R-:W-:Y:S02]  /*0c90*/  ULDC UR4, c[0x0][0x580] ;  /* 0x0001600000047ab9 */ /* 0x000fe40000000800 */
[----:B------:R-:W-:-:S07]  /*0ca0*/  IMAD.U32 R153, RZ, RZ, UR4 ;  /* 0x00000004ff997e24 */ /* 0x000fce000f8e00ff */
.L_x_7:
[----:B------:R-:W-:Y:S02]  /*0cb0*/  ULDC.64 UR4, c[0x0][0x5a0] ;  /* 0x0001680000047ab9 */ /* 0x000fe40000000a00 */
[----:B------:R-:W-:-:S04]  /*0cc0*/  ISETP.NE.U32.AND P0, PT, RZ, UR4, PT ;  /* 0x00000004ff007c0c */ /* 0x000fc8000bf05070 */
[----:B------:R-:W-:-:S13]  /*0cd0*/  ISETP.NE.AND.EX P0, PT, RZ, UR5, PT, P0 ;  /* 0x00000005ff007c0c */ /* 0x000fda000bf05300 */
[----:B------:R-:W-:Y:S05]  /*0ce0*/  @!P0 BRA `(.L_x_9) ;  /* 0x00000000001c8947 */ /* 0x000fea0003800000 */
[----:B01----:R-:W0:Y:S02]  /*0cf0*/  LDC.64 R8, c[0x0][0x5a0] ;  /* 0x00016800ff087b82 */ /* 0x003e240000000a00 */
[----:B0-----:R-:W3:Y:S02]  /*0d00*/  LDG.E.64 R8, desc[UR36][R8.64] ;  /* 0x0000002408087981 */ /* 0x001ee4000c1e1b00 */
[----:B---3--:R-:W-:-:S04]  /*0d10*/  ISETP.NE.U32.AND P0, PT, R8, RZ, PT ;  /* 0x000000ff0800720c */ /* 0x008fc80003f05070 */
[----:B------:R-:W-:-:S13]  /*0d20*/  ISETP.NE.AND.EX P0, PT, R9, RZ, PT, P0 ;  /* 0x000000ff0900720c */ /* 0x000fda0003f05300 */
[----:B------:R-:W-:Y:S05]  /*0d30*/  @!P0 BRA `(.L_x_9) ;  /* 0x0000000000088947 */ /* 0x000fea0003800000 */
[----:B------:R0:W5:Y:S01]  /*0d40*/  LD.E R152, desc[UR36][R8.64] ;  /* 0x0000002408987980 */ /* 0x000162000c101900 */
[----:B------:R-:W-:Y:S05]  /*0d50*/  BRA `(.L_x_10) ;  /* 0x0000000000247947 */ /* 0x000fea0003800000 */
.L_x_9:
[----:B------:R-:W-:Y:S02]  /*0d60*/  ULDC.64 UR4, c[0x0][0x590] ;  /* 0x0001640000047ab9 */ /* 0x000fe40000000a00 */
[----:B------:R-:W-:-:S04]  /*0d70*/  ISETP.NE.U32.AND P0, PT, RZ, UR4, PT ;  /* 0x00000004ff007c0c */ /* 0x000fc8000bf05070 */
[----:B------:R-:W-:-:S13]  /*0d80*/  ISETP.NE.AND.EX P0, PT, RZ, UR5, PT, P0 ;  /* 0x00000005ff007c0c */ /* 0x000fda000bf05300 */
[----:B------:R-:W-:Y:S05]  /*0d90*/  @!P0 BRA `(.L_x_11) ;  /* 0x00000000000c8947 */ /* 0x000fea0003800000 */
[----:B01----:R-:W0:Y:S02]  /*0da0*/  LDC.64 R8, c[0x0][0x590] ;  /* 0x00016400ff087b82 */ /* 0x003e240000000a00 */
[----:B0-----:R1:W5:Y:S01]  /*0db0*/  LDG.E R152, desc[UR36][R8.64] ;  /* 0x0000002408987981 */ /* 0x001362000c1e1900 */
[----:B------:R-:W-:Y:S05]  /*0dc0*/  BRA `(.L_x_10) ;  /* 0x0000000000087947 */ /* 0x000fea0003800000 */
.L_x_11:
[----:B------:R-:W-:Y:S02]  /*0dd0*/  ULDC UR4, c[0x0][0x584] ;  /* 0x0001610000047ab9 */ /* 0x000fe40000000800 */
[----:B------:R-:W-:-:S07]  /*0de0*/  IMAD.U32 R152, RZ, RZ, UR4 ;  /* 0x00000004ff987e24 */ /* 0x000fce000f8e00ff */
.L_x_10:
[----:B------:R-:W3:Y:S01]  /*0df0*/  LDC R2, c[0x0][0x65c] ;  /* 0x00019700ff027b82 */ /* 0x000ee20000000800 */
[----:B------:R-:W-:Y:S01]  /*0e00*/  ULDC UR6, c[0x0][0x28c] ;  /* 0x0000a30000067ab9 */ /* 0x000fe20000000800 */
[----:B------:R-:W-:Y:S01]  /*0e10*/  ISETP.NE.AND P0, PT, R10, 0x2, PT ;  /* 0x000000020a00780c */ /* 0x000fe20003f05270 */
[----:B------:R-:W-:Y:S01]  /*0e20*/  UIADD3 UR6, UR6, 0x1f, URZ ;  /* 0x0000001f06067890 */ /* 0x000fe2000fffe03f */
[----:B01----:R-:W-:Y:S01]  /*0e30*/  IMAD.U32 R8, RZ, RZ, UR12 ;  /* 0x0000000cff087e24 */ /* 0x003fe2000f8e00ff */
[----:B------:R-:W-:Y:S01]  /*0e40*/  UMOV UR39, URZ ;  /* 0x0000003f00277c82 */ /* 0x000fe20008000000 */
[----:B------:R-:W-:Y:S01]  /*0e50*/  IMAD.MOV.U32 R9, RZ, RZ, RZ ;  /* 0x000000ffff097224 */ /* 0x000fe200078e00ff */
[----:B------:R-:W-:Y:S01]  /*0e60*/  USHF.R.S32.HI UR7, URZ, 0x1f, UR6 ;  /* 0x0000001f3f077899 */ /* 0x000fe20008011406 */
[----:B------:R-:W-:Y:S01]  /*0e70*/  UMOV UR38, URZ ;  /* 0x0000003f00267c82 */ /* 0x000fe20008000000 */
[----:B------:R-:W-:Y:S02]  /*0e80*/  ULDC.64 UR8, c[0x0][0x650] ;  /* 0x0001940000087ab9 */ /* 0x000fe40000000a00 */
[----:B------:R-:W-:-:S04]  /*0e90*/  ULEA.HI UR7, UR7, UR6, URZ, 0x5 ;  /* 0x0000000607077291 */ /* 0x000fc8000f8f283f */
[----:B------:R-:W-:Y:S01]  /*0ea0*/  USHF.R.S32.HI UR40, URZ, 0x5, UR7 ;  /* 0x000000053f287899 */ /* 0x000fe20008011407 */
[----:B---3--:R-:W-:-:S13]  /*0eb0*/  ISETP.NE.AND P1, PT, R2, 0x1, PT ;  /* 0x000000010200780c */ /* 0x008fda0003f25270 */
[----:B------:R-:W0:Y:S01]  /*0ec0*/  @P1 LDC R19, c[0x0][0x10] ;  /* 0x00000400ff131b82 */ /* 0x000e220000000800 */
[----:B------:R-:W-:Y:S02]  /*0ed0*/  @P1 IMAD.MOV.U32 R7, RZ, RZ, RZ ;  /* 0x000000ffff071224 */ /* 0x000fe400078e00ff */
[----:B------:R-:W-:-:S05]  /*0ee0*/  @P1 IMAD.MOV.U32 R17, RZ, RZ, RZ ;  /* 0x000000ffff111224 */ /* 0x000fca00078e00ff */
[----:B------:R-:W1:Y:S01]  /*0ef0*/  @!P1 LDC R11, c[0x0][0xc] ;  /* 0x00000300ff0b9b82 */ /* 0x000e620000000800 */
[----:B------:R-:W-:Y:S01]  /*0f00*/  ULDC UR4, c[0x0][0xc] ;  /* 0x0000030000047ab9 */ /* 0x000fe20000000800 */
[----:B------:R-:W-:Y:S02]  /*0f10*/  ULDC UR5, c[0x0][0x10] ;  /* 0x0000040000057ab9 */ /* 0x000fe40000000800 */
[----:B------:R-:W-:-:S04]  /*0f20*/  UIMAD.WIDE.U32 UR4, UR4, UR5, URZ ;  /* 0x00000005040472a5 */ /* 0x000fc8000f8e003f */
[----:B------:R-:W3:Y:S01]  /*0f30*/  LDC R2, c[0x0][0x14] ;  /* 0x00000500ff027b82 */ /* 0x000ee20000000800 */
[----:B0-----:R-:W-:-:S04]  /*0f40*/  @P1 IMAD.WIDE.U32 R18, R19, UR12, R6 ;  /* 0x0000000c13121c25 */ /* 0x001fc8000f8e0006 */
[----:B------:R-:W-:Y:S02]  /*0f50*/  @P1 IMAD.IADD R17, R19, 0x1, R17 ;  /* 0x0000000113111824 */ /* 0x000fe400078e0211 */
[----:B-1----:R-:W-:-:S04]  /*0f60*/  @!P1 IMAD.WIDE.U32 R8, R6, R11, R8 ;  /* 0x0000000b06089225 */ /* 0x002fc800078e0008 */
[----:B------:R-:W-:Y:S02]  /*0f70*/  @!P1 IMAD.MOV.U32 R18, RZ, RZ, R8 ;  /* 0x000000ffff129224 */ /* 0x000fe400078e0008 */
[----:B------:R-:W-:Y:S02]  /*0f80*/  @!P1 IMAD.MOV.U32 R17, RZ, RZ, R9 ;  /* 0x000000ffff119224 */ /* 0x000fe400078e0009 */
[----:B---3--:R-:W-:-:S04]  /*0f90*/  IMAD.WIDE.U32 R12, R2, UR4, RZ ;  /* 0x00000004020c7c25 */ /* 0x008fc8000f8e00ff */
[----:B------:R-:W-:Y:S01]  /*0fa0*/  IMAD R23, R2, UR5, RZ ;  /* 0x0000000502177c24 */ /* 0x000fe2000f8e02ff */
[----:B------:R0:W-:Y:S03]  /*0fb0*/  STL.64 [R1], R12 ;  /* 0x0000000c01007387 */ /* 0x0001e60000100a00 */
[----:B------:R-:W-:Y:S01]  /*0fc0*/  IMAD.IADD R23, R13, 0x1, R23 ;  /* 0x000000010d177824 */ /* 0x000fe200078e0217 */
[----:B------:R-:W-:Y:S06]  /*0fd0*/  @P0 BRA `(.L_x_12) ;  /* 0x0000000000200947 */ /* 0x000fec0003800000 */
[----:B------:R-:W-:Y:S01]  /*0fe0*/  UISETP.GE.U32.AND UP0, UPT, UR40, 0x16, UPT ;  /* 0x000000162800788c */ /* 0x000fe2000bf06070 */
[----:B------:R-:W-:Y:S01]  /*0ff0*/  IADD3 R18, P0, R18, R12, RZ ;  /* 0x0000000c12127210 */ /* 0x000fe20007f1e0ff */
[----:B------:R-:W-:Y:S01]  /*1000*/  UIMAD.WIDE.U32 UR4, UR40, -0x45d1745d, URZ ;  /* 0xba2e8ba3280478a5 */ /* 0x000fe2000f8e003f */
[----:B------:R-:W-:-:S03]  /*1010*/  UMOV UR38, URZ ;  /* 0x0000003f00267c82 */ /* 0x000fc60008000000 */
[----:B------:R-:W-:Y:S01]  /*1020*/  USHF.R.U32.HI UR4, URZ, 0x4, UR5 ;  /* 0x000000043f047899 */ /* 0x000fe20008011605 */
[----:B------:R-:W-:-:S03]  /*1030*/  IMAD.X R17, R23, 0x1, R17, P0 ;  /* 0x0000000117117824 */ /* 0x000fc600000e0611 */
[----:B------:R-:W-:Y:S02]  /*1040*/  UIMAD UR39, UR4, -0x16, UR40 ;  /* 0xffffffea042778a4 */ /* 0x000fe4000f8e0228 */
[----:B------:R-:W-:-:S12]  /*1050*/  @UP0 ULOP3.LUT UR38, UR4, 0x1, URZ, 0xc0, !UPT ;  /* 0x0000000104260892 */ /* 0x000fd8000f8ec03f */
.L_x_12:
[----:B------:R-:W-:Y:S01]  /*1060*/  ISETP.GE.U32.AND P0, PT, R18, UR8, PT ;  /* 0x0000000812007c0c */ /* 0x000fe2000bf06070 */
[----:B------:R-:W-:Y:S01]  /*1070*/  IMAD.MOV.U32 R19, RZ, RZ, -0x1 ;  /* 0xffffffffff137424 */ /* 0x000fe200078e00ff */
[----:B------:R-:W-:Y:S01]  /*1080*/  PRMT R8, RZ, 0x7610, R8 ;  /* 0x00007610ff087816 */ /* 0x000fe20000000008 */
[----:B------:R-:W-:Y:S01]  /*1090*/  IMAD.MOV.U32 R22, RZ, RZ, -0x1 ;  /* 0xffffffffff167424 */ /* 0x000fe200078e00ff */
[----:B------:R-:W-:Y:S01]  /*10a0*/  ISETP.GE.U32.AND.EX P0, PT, R17, UR9, PT, P0 ;  /* 0x0000000911007c0c */ /* 0x000fe2000bf06100 */
[----:B------:R-:W-:-:S12]  /*10b0*/  IMAD.MOV.U32 R2, RZ, RZ, -0x1 ;  /* 0xffffffffff027424 */ /* 0x000fd800078e00ff */
[----:B------:R-:W-:Y:S05]  /*10c0*/  @P0 BRA `(.L_x_13) ;  /* 0x00000004002c0947 */ /* 0x000fea0003800000 */
[----:B------:R-:W1:Y:S01]  /*10d0*/  LDC.64 R26, c[0x0][0x628] ;  /* 0x00018a00ff1a7b82 */ /* 0x000e620000000a00 */
[----:B------:R-:W-:Y:S02]  /*10e0*/  IMAD.MOV.U32 R8, RZ, RZ, R18 ;  /* 0x000000ffff087224 */ /* 0x000fe400078e0012 */
[----:B------:R-:W-:-:S05]  /*10f0*/  IMAD.MOV.U32 R9, RZ, RZ, R17 ;  /* 0x000000ffff097224 */ /* 0x000fca00078e0011 */
[----:B------:R-:W3:Y:S08]  /*1100*/  LDC R2, c[0x0][0x630] ;  /* 0x00018c00ff027b82 */ /* 0x000ef00000000800 */
[----:B------:R-:W4:Y:S01]  /*1110*/  LDC.64 R28, c[0x0][0x620] ;  /* 0x00018800ff1c7b82 */ /* 0x000f220000000a00 */
[----:B-1----:R-:W-:-:S04]  /*1120*/  ISETP.NE.U32.AND P0, PT, R26, RZ, PT ;  /* 0x000000ff1a00720c */ /* 0x002fc80003f05070 */
[----:B------:R-:W-:-:S13]  /*1130*/  ISETP.NE.AND.EX P0, PT, R27, RZ, PT, P0 ;  /* 0x000000ff1b00720c */ /* 0x000fda0003f05300 */
[----:B---34-:R-:W-:Y:S05]  /*1140*/  @!P0 BRA `(.L_x_14) ;  /* 0x0000000000288947 */ /* 0x018fea0003800000 */
[----:B0-----:R-:W0:Y:S02]  /*1150*/  LDC R13, c[0x0][0x634] ;  /* 0x00018d00ff0d7b82 */ /* 0x001e240000000800 */
[----:B0-----:R-:W-:-:S05]  /*1160*/  IADD3 R13, P0, R18, R13, RZ ;  /* 0x0000000d120d7210 */ /* 0x001fca0007f1e0ff */
[----:B------:R-:W-:-:S04]  /*1170*/  IMAD.X R15, RZ, RZ, R17, P0 ;  /* 0x000000ffff0f7224 */ /* 0x000fc800000e0611 */
[----:B------:R-:W-:-:S04]  /*1180*/  IMAD.WIDE.U32 R8, R15, R26, RZ ;  /* 0x0000001a0f087225 */ /* 0x000fc800078e00ff */
[----:B------:R-:W-:-:S04]  /*1190*/  IMAD.WIDE.U32 R10, P0, R13, R27, R8 ;  /* 0x0000001b0d0a7225 */ /* 0x000fc80007800008 */
[----:B------:R-:W-:-:S04]  /*11a0*/  IMAD.WIDE.U32 R8, R13, R26, RZ ;  /* 0x0000001a0d087225 */ /* 0x000fc800078e00ff */
[----:B------:R-:W-:Y:S01]  /*11b0*/  IMAD.X R13, RZ, RZ, RZ, P0 ;  /* 0x000000ffff0d7224 */ /* 0x000fe200000e06ff */
[----:B------:R-:W-:Y:S01]  /*11c0*/  IADD3 RZ, P0, R9, R10, RZ ;  /* 0x0000000a09ff7210 */ /* 0x000fe20007f1e0ff */
[----:B------:R-:W-:-:S04]  /*11d0*/  IMAD.MOV.U32 R12, RZ, RZ, R11 ;  /* 0x000000ffff0c7224 */ /* 0x000fc800078e000b */
[----:B------:R-:W-:-:S08]  /*11e0*/  IMAD.WIDE.U32.X R8, R15, R27, R12, P0 ;  /* 0x0000001b0f087225 */ /* 0x000fd000000e040c */
.L_x_14:
[----:B------:R-:W1:Y:S01]  /*11f0*/  LDC.64 R32, c[0x0][0x640] ;  /* 0x00019000ff207b82 */ /* 0x000e620000000a00 */
[-C--:B------:R-:W-:Y:S01]  /*1200*/  SHF.R.U64 R30, R8, R2.reuse, R9 ;  /* 0x00000002081e7219 */ /* 0x080fe20000001209 */
[----:B------:R-:W-:Y:S01]  /*1210*/  IMAD.MOV.U32 R19, RZ, RZ, R17 ;  /* 0x000000ffff137224 */ /* 0x000fe200078e0011 */
[----:B------:R-:W-:Y:S02]  /*1220*/  SHF.R.U32.HI R2, RZ, R2, R9 ;  /* 0x00000002ff027219 */ /* 0x000fe40000011609 */
[----:B------:R-:W-:-:S03]  /*1230*/  IADD3 R11, P0, RZ, -R30, RZ ;  /* 0x8000001eff0b7210 */ /* 0x000fc60007f1e0ff */
[----:B------:R-:W3:Y:S02]  /*1240*/  LDC R10, c[0x0][0x618] ;  /* 0x00018600ff0a7b82 */ /* 0x000ee40000000800 */
[----:B------:R-:W-:-:S04]  /*1250*/  IMAD.X R9, RZ, RZ, ~R2, P0 ;  /* 0x000000ffff097224 */ /* 0x000fc800000e0e02 */
[-C--:B------:R-:W-:Y:S02]  /*1260*/  IMAD R2, R9, R28.reuse, RZ ;  /* 0x0000001c09027224 */ /* 0x080fe400078e02ff */
[----:B0-----:R-:W0:Y:S01]  /*1270*/  LDC R13, c[0x0][0x608] ;  /* 0x00018200ff0d7b82 */ /* 0x001e220000000800 */
[----:B------:R-:W-:-:S04]  /*1280*/  IMAD.WIDE.U32 R8, R11, R28, R18 ;  /* 0x0000001c0b087225 */ /* 0x000fc800078e0012 */
[----:B------:R-:W-:Y:S02]  /*1290*/  IMAD R11, R11, R29, R2 ;  /* 0x0000001d0b0b7224 */ /* 0x000fe400078e0202 */
[----:B------:R-:W-:Y:S01]  /*12a0*/  IMAD.MOV.U32 R2, RZ, RZ, -0x1 ;  /* 0xffffffffff027424 */ /* 0x000fe200078e00ff */
[----:B------:R-:W4:Y:S01]  /*12b0*/  LDC R31, c[0x0][0x658] ;  /* 0x00019600ff1f7b82 */ /* 0x000f220000000800 */
[----:B------:R-:W-:Y:S01]  /*12c0*/  IMAD.IADD R9, R9, 0x1, R11 ;  /* 0x0000000109097824 */ /* 0x000fe200078e020b */
[----:B-1----:R-:W-:Y:S01]  /*12d0*/  ISETP.NE.U32.AND P0, PT, R32, RZ, PT ;  /* 0x000000ff2000720c */ /* 0x002fe20003f05070 */
[----:B------:R-:W-:-:S03]  /*12e0*/  IMAD.MOV.U32 R28, RZ, RZ, 0x1 ;  /* 0x00000001ff1c7424 */ /* 0x000fc600078e00ff */
[----:B------:R-:W-:Y:S02]  /*12f0*/  ISETP.NE.AND.EX P0, PT, R33, RZ, PT, P0 ;  /* 0x000000ff2100720c */ /* 0x000fe40003f05300 */
[----:B------:R-:W1:Y:S01]  /*1300*/  LDC R27, c[0x0][0x600] ;  /* 0x00018000ff1b7b82 */ /* 0x000e620000000800 */
[-CC-:B---3--:R-:W-:Y:S02]  /*1310*/  SHF.R.U64 R25, R8, R10.reuse, R9.reuse ;  /* 0x0000000a08197219 */ /* 0x188fe40000001209 */
[----:B------:R-:W-:-:S05]  /*1320*/  SHF.R.U32.HI R8, RZ, R10, R9 ;  /* 0x0000000aff087219 */ /* 0x000fca0000011609 */
[----:B------:R-:W3:Y:S01]  /*1330*/  LDC R22, c[0x0][0x648] ;  /* 0x00019200ff167b82 */ /* 0x000ee20000000800 */
[-CC-:B0-----:R-:W-:Y:S02]  /*1340*/  SHF.R.U64 R34, R25, R13.reuse, R8.reuse ;  /* 0x0000000d19227219 */ /* 0x181fe40000001208 */
[----:B------:R-:W-:-:S05]  /*1350*/  SHF.R.U32.HI R8, RZ, R13, R8 ;  /* 0x0000000dff087219 */ /* 0x000fca0000011608 */
[----:B------:R-:W0:Y:S01]  /*1360*/  LDC R26, c[0x0][0x638] ;  /* 0x00018e00ff1a7b82 */ /* 0x000e220000000800 */
[-CC-:B----4-:R-:W-:Y:S02]  /*1370*/  SHF.R.U64 R36, R34, R31.reuse, R8.reuse ;  /* 0x0000001f22247219 */ /* 0x190fe40000001208 */
[-C--:B------:R-:W-:Y:S02]  /*1380*/  SHF.L.U32 R2, R2, R31.reuse, RZ ;  /* 0x0000001f02027219 */ /* 0x080fe400000006ff */
[----:B------:R-:W-:Y:S01]  /*1390*/  SHF.R.U32.HI R9, RZ, R31, R8 ;  /* 0x0000001fff097219 */ /* 0x000fe20000011608 */
[----:B------:R-:W-:Y:S01]  /*13a0*/  IMAD.MOV.U32 R8, RZ, RZ, R36 ;  /* 0x000000ffff087224 */ /* 0x000fe200078e0024 */
[----:B------:R-:W-:Y:S01]  /*13b0*/  LOP3.LUT R15, RZ, R2, RZ, 0x33, !PT ;  /* 0x00000002ff0f7212 */ /* 0x000fe200078e33ff */
[----:B------:R-:W4:Y:S01]  /*13c0*/  LDC R29, c[0x0][0x610] ;  /* 0x00018400ff1d7b82 */ /* 0x000f220000000800 */
[----:B------:R-:W-:Y:S05]  /*13d0*/  @!P0 BRA `(.L_x_15) ;  /* 0x0000000000288947 */ /* 0x000fea0003800000 */
[----:B------:R-:W2:Y:S02]  /*13e0*/  LDC R13, c[0x0][0x64c] ;  /* 0x00019300ff0d7b82 */ /* 0x000ea40000000800 */
[----:B--2---:R-:W-:-:S05]  /*13f0*/  IADD3 R13, P0, R36, R13, RZ ;  /* 0x0000000d240d7210 */ /* 0x004fca0007f1e0ff */
        /* <DEDUP_REMOVED lines=8> */
.L_x_15:
[----:B---3--:R-:W-:Y:S01]  /*1480*/  SHF.R.U64 R7, R8, R22, R9 ;  /* 0x0000001608077219 */ /* 0x008fe20000001209 */
[----:B-1----:R-:W-:Y:S01]  /*1490*/  VIADD R8, R27, 0xffffffff ;  /* 0xffffffff1b087836 */ /* 0x002fe20000000000 */
[----:B------:R-:W-:Y:S01]  /*14a0*/  SHF.L.U32 R2, R28, R31, RZ ;  /* 0x0000001f1c027219 */ /* 0x000fe200000006ff */
[----:B------:R-:W-:Y:S01]  /*14b0*/  @P1 IMAD R20, R21, R24, R6 ;  /* 0x0000001815141224 */ /* 0x000fe200078e0206 */
[----:B------:R-:W-:Y:S01]  /*14c0*/  LOP3.LUT R15, R34, R15, RZ, 0xc0, !PT ;  /* 0x0000000f220f7212 */ /* 0x000fe200078ec0ff */
[----:B------:R-:W-:Y:S01]  /*14d0*/  IMAD.MOV R9, RZ, RZ, -R7 ;  /* 0x000000ffff097224 */ /* 0x000fe200078e0a07 */
[----:B------:R-:W-:Y:S01]  /*14e0*/  LOP3.LUT R8, R25, R8, RZ, 0xc0, !PT ;  /* 0x0000000819087212 */ /* 0x000fe200078ec0ff */
[----:B------:R-:W-:Y:S02]  /*14f0*/  IMAD.MOV.U32 R6, RZ, RZ, 0x1 ;  /* 0x00000001ff067424 */ /* 0x000fe400078e00ff */
[----:B------:R-:W-:Y:S02]  /*1500*/  IMAD R15, R2, R7, R15 ;  /* 0x00000007020f7224 */ /* 0x000fe400078e020f */
[----:B0-----:R-:W-:-:S02]  /*1510*/  IMAD R2, R9, R26, R36 ;  /* 0x0000001a09027224 */ /* 0x001fc400078e0224 */
[----:B----4-:R-:W-:Y:S02]  /*1520*/  IMAD R19, R15, R29, R20 ;  /* 0x0000001d0f137224 */ /* 0x010fe400078e0214 */
[--C-:B------:R-:W-:Y:S01]  /*1530*/  IMAD R2, R2, R27, R8.reuse ;  /* 0x0000001b02027224 */ /* 0x100fe200078e0208 */
[----:B------:R-:W-:-:S04]  /*1540*/  PRMT R8, R6, 0x7610, R8 ;  /* 0x0000761006087816 */ /* 0x000fc80000000008 */
[----:B------:R-:W-:Y:S02]  /*1550*/  SEL R22, R2, R19, !P1 ;  /* 0x0000001302167207 */ /* 0x000fe40004800000 */
[----:B------:R-:W-:Y:S01]  /*1560*/  SEL R19, R19, R2, !P1 ;  /* 0x0000000213137207 */ /* 0x000fe20004800000 */
[----:B------:R-:W-:-:S07]  /*1570*/  IMAD.MOV.U32 R2, RZ, RZ, R30 ;  /* 0x000000ffff027224 */ /* 0x000fce00078e001e */
.L_x_13:
[----:B------:R-:W-:Y:S05]  /*1580*/  @!P3 BRA `(.L_x_16) ;  /* 0x00000000000cb947 */ /* 0x000fea0003800000 */
[----:B------:R-:W-:Y:S01]  /*1590*/  UCGABAR_WAIT ;  /* 0x0000000000007dc7 */ /* 0x000fe20008000000 */
[----:B------:R-:W-:Y:S01]  /*15a0*/  CCTL.IVALL ;  /* 0x00000000ff00798f */ /* 0x000fe20002000000 */
[----:B------:R-:W-:Y:S05]  /*15b0*/  BRA `(.L_x_17) ;  /* 0x0000000000047947 */ /* 0x000fea0003800000 */
.L_x_16:
[----:B------:R-:W-:Y:S06]  /*15c0*/  BAR.SYNC.DEFER_BLOCKING 0x0 ;  /* 0x0000000000007b1d */ /* 0x000fec0000010000 */
.L_x_17:
[----:B------:R-:W-:Y:S05]  /*15d0*/  @!P2 BRA `(.L_x_18) ;  /* 0x00000074006ca947 */ /* 0x000fea0003800000 */
[----:B------:R-:W-:-:S13]  /*15e0*/  ISETP.GT.U32.AND P0, PT, R35, 0x1, PT ;  /* 0x000000012300780c */ /* 0x000fda0003f04070 */
[----:B------:R-:W-:Y:S05]  /*15f0*/  @P0 EXIT ;  /* 0x000000000000094d */ /* 0x000fea0003800000 */
.L_x_19:
[----:B------:R-:W-:-:S08]  /*1600*/  NOP ;  /* 0x0000000000007918 */ /* 0x000fd00000000000 */
[----:B------:R-:W1:Y:S02]  /*1610*/  USETMAXREG.TRY_ALLOC.CTAPOOL UP0, 0xe8 ;  /* 0x000000e8000079c8 */ /* 0x000e640008000600 */
[----:B-1----:R-:W-:-:S13]  /*1620*/  PLOP3.LUT P0, PT, PT, PT, UP0, 0x80, 0x0 ;  /* 0x000000000000781c */ /* 0x002fda0003f0f008 */
[----:B------:R-:W-:Y:S05]  /*1630*/  @!P0 BRA `(.L_x_19) ;  /* 0xfffffffc00f08947 */ /* 0x000fea000383ffff */
[----:B------:R-:W-:-:S13]  /*1640*/  LOP3.LUT P0, RZ, R8, 0xff, RZ, 0xc0, !PT ;  /* 0x000000ff08ff7812 */ /* 0x000fda000780c0ff */
[----:B------:R-:W-:Y:S05]  /*1650*/  @!P0 EXIT ;  /* 0x000000000000894d */ /* 0x000fea0003800000 */
[----:B------:R-:W1:Y:S01]  /*1660*/  S2UR UR4, SR_CgaCtaId ;  /* 0x00000000000479c3 */ /* 0x000e620000008800 */
[----:B--2---:R-:W-:Y:S01]  /*1670*/  VIADD R14, R14, 0xffffffff ;  /* 0xffffffff0e0e7836 */ /* 0x004fe20000000000 */
[CC--:B------:R-:W-:Y:S01]  /*1680*/  LEA.HI R4, R0.reuse, R3.reuse, RZ, 0x2 ;  /* 0x0000000300047211 */ /* 0x0c0fe200078f10ff */
[----:B------:R-:W-:Y:S01]  /*1690*/  UMOV UR41, 0x400 ;  /* 0x0000040000297882 */ /* 0x000fe20000000000 */
[----:B------:R-:W-:Y:S01]  /*16a0*/  LEA.HI R0, R0, R3, RZ, 0x5 ;  /* 0x0000000300007211 */ /* 0x000fe200078f28ff */
[----:B------:R-:W-:Y:S01]  /*16b0*/  UISETP.LT.AND UP0, UPT, UR40, 0x1, UPT ;  /* 0x000000012800788c */ /* 0x000fe2000bf01270 */
[----:B------:R-:W-:Y:S01]  /*16c0*/  R2UR UR42, R14 ;  /* 0x000000000e2a72ca */ /* 0x000fe200000e0000 */
[----:B------:R-:W-:Y:S01]  /*16d0*/  ULDC UR5, c[0x0][0x284] ;  /* 0x0000a10000057ab9 */ /* 0x000fe20000000800 */
[--C-:B------:R-:W-:Y:S01]  /*16e0*/  SHF.R.S32.HI R156, RZ, 0x2, R4.reuse ;  /* 0x00000002ff9c7819 */ /* 0x100fe20000011404 */
[----:B------:R-:W-:Y:S01]  /*16f0*/  USEL UR43, UR40, 0x1, UP0 ;  /* 0x00000001282b7887 */ /* 0x000fe20008000000 */
[----:B------:R-:W-:Y:S01]  /*1700*/  SHF.R.S32.HI R5, RZ, 0x1f, R4 ;  /* 0x0000001fff057819 */ /* 0x000fe20000011404 */
[----:B------:R-:W-:Y:S01]  /*1710*/  USHF.L.U32 UR44, UR40, 0x1, URZ ;  /* 0x00000001282c7899 */ /* 0x000fe2000800063f */
[----:B------:R-:W-:Y:S01]  /*1720*/  LOP3.LUT R158, R4, 0xfffffffc, RZ, 0xc0, !PT ;  /* 0xfffffffc049e7812 */ /* 0x000fe200078ec0ff */
[----:B------:R-:W-:Y:S01]  /*1730*/  UIADD3 UR43, -UR43, UR40, URZ ;  /* 0x000000282b2b7290 */ /* 0x000fe2000fffe13f */
[----:B------:R-:W-:-:S02]  /*1740*/  LEA.HI R5, R5, R156, RZ, 0x3 ;  /* 0x0000009c05057211 */ /* 0x000fc400078f18ff */
[----:B------:R-:W-:Y:S01]  /*1750*/  ISETP.NE.AND P0, PT, R14, RZ, PT ;  /* 0x000000ff0e00720c */ /* 0x000fe20003f05270 */
[----:B------:R-:W-:Y:S01]  /*1760*/  IMAD.IADD R158, R3, 0x1, -R158 ;  /* 0x00000001039e7824 */ /* 0x000fe200078e0a9e */
[----:B------:R-:W-:Y:S01]  /*1770*/  LOP3.LUT R5, R5, 0xfffffff8, RZ, 0xc0, !PT ;  /* 0xfffffff805057812 */ /* 0x000fe200078ec0ff */
[----:B------:R-:W-:Y:S01]  /*1780*/  USHF.L.U32 UR42, UR42, 0x3, URZ ;  /* 0x000000032a2a7899 */ /* 0x000fe2000800063f */
[----:B------:R-:W-:-:S03]  /*1790*/  SEL R165, RZ, 0x1, P0 ;  /* 0x00000001ffa57807 */ /* 0x000fc60000000000 */
[----:B------:R-:W-:Y:S01]  /*17a0*/  IMAD.IADD R156, R156, 0x1, -R5 ;  /* 0x000000019c9c7824 */ /* 0x000fe200078e0a05 */
[----:B-1----:R-:W-:Y:S01]  /*17b0*/  ULEA UR41, UR4, UR41, 0x18 ;  /* 0x0000002904297291 */ /* 0x002fe2000f8ec03f */
[----:B------:R-:W-:Y:S01]  /*17c0*/  SHF.R.S32.HI R5, RZ, 0x5, R0 ;  /* 0x00000005ff057819 */ /* 0x000fe20000011400 */
[----:B------:R-:W-:Y:S02]  /*17d0*/  IMAD.U32 R160, RZ, RZ, UR42 ;  /* 0x0000002affa07e24 */ /* 0x000fe4000f8e00ff */
[----:B------:R-:W-:Y:S01]  /*17e0*/  UIADD3 UR45, UR41, 0x170, URZ ;  /* 0x00000170292d7890 */ /* 0x000fe2000fffe03f */
[--C-:B------:R-:W-:Y:S01]  /*17f0*/  SHF.R.S32.HI R157, RZ, 0x1f, R156.reuse ;  /* 0x0000001fff9d7819 */ /* 0x100fe2000001149c */
[C-C-:B------:R-:W-:Y:S01]  /*1800*/  IMAD R163, R5.reuse, -0x10, -R156.reuse ;  /* 0xfffffff005a37824 */ /* 0x140fe200078e0a9c */
[C---:B------:R-:W-:Y:S02]  /*1810*/  LOP3.LUT R162, R160.reuse, 0x8, RZ, 0xc0, !PT ;  /* 0x00000008a0a27812 */ /* 0x040fe400078ec0ff */
[----:B------:R-:W-:Y:S01]  /*1820*/  LOP3.LUT R160, R160, 0x8, RZ, 0xc, !PT ;  /* 0x00000008a0a07812 */ /* 0x000fe200078e0cff */
[----:B------:R-:W-:Y:S01]  /*1830*/  IMAD.U32 R161, RZ, RZ, UR45 ;  /* 0x0000002dffa17e24 */ /* 0x000fe2000f8e00ff */
[----:B------:R-:W-:Y:S01]  /*1840*/  LOP3.LUT R162, R162, 0x18, RZ, 0x3c, !PT ;  /* 0x00000018a2a27812 */ /* 0x000fe200078e3cff */
[----:B------:R-:W-:-:S04]  /*1850*/  IMAD.WIDE R156, R5, 0x10, R156 ;  /* 0x00000010059c7825 */ /* 0x000fc800078e029c */
[----:B------:R-:W-:Y:S02]  /*1860*/  VIADD R159, R161, UR42 ;  /* 0x0000002aa19f7c36 */ /* 0x000fe40008000000 */
[----:B------:R-:W-:-:S07]  /*1870*/  VIADD R163, R163, UR5 ;  /* 0x00000005a3a37c36 */ /* 0x000fce0008000000 */
.L_x_299:
[----:B------:R-:W-:Y:S01]  /*1880*/  SHF.L.U32 R0, R165, 0x1f, RZ ;  /* 0x0000001fa5007819 */ /* 0x000fe200000006ff */
[----:B------:R-:W-:Y:S02]  /*1890*/  ULDC UR4, c[0x0][0x28c] ;  /* 0x0000a30000047ab9 */ /* 0x000fe40000000800 */
[----:B------:R-:W-:Y:S01]  /*18a0*/  ISETP.LT.AND P1, PT, RZ, UR4, PT ;  /* 0x00000004ff007c0c */ /* 0x000fe2000bf21270 */
[----:B------:R-:W1:Y:S02]  /*18b0*/  SYNCS.PHASECHK.TRANS64.TRYWAIT P0, [R161+UR42], R0 ;  /* 0x00000000a10075a7 */ /* 0x000e64000800016a */
[----:B-1-34-:R-:W-:Y:S10]  /*18c0*/  @!P0 BRA `(.L_x_20) ;  /* 0x0000008c00508947 */ /* 0x01aff40003800000 */
.L_x_339:
[----:B------:R-:W-:Y:S05]  /*18d0*/  @P1 BRA `(.L_x_21) ;  /* 0x0000000000401947 */ /* 0x000fea0003800000 */
[----:B-1----:R-:W-:Y:S01]  /*18e0*/  MOV R0, 0x0 ;  /* 0x0000000000007802 */ /* 0x002fe20000000f00 */
[----:B------:R-:W-:Y:S01]  /*18f0*/  ULDC.64 UR4, c[0x4][0x68] ;  /* 0x01001a0000047ab9 */ /* 0x000fe20000000a00 */
[----:B------:R-:W-:Y:S01]  /*1900*/  ULDC.64 UR6, c[0x4][0x8] ;  /* 0x0100020000067ab9 */ /* 0x000fe20000000a00 */
[----:B------:R-:W-:Y:S01]  /*1910*/  IMAD.U32 R4, RZ, RZ, UR4 ;  /* 0x00000004ff047e24 */ /* 0x000fe2000f8e00ff */
[----:B------:R1:W2:Y:S01]  /*1920*/  LDC.64 R14, c[0x4][R0] ;  /* 0x01000000000e7b82 */ /* 0x0002a20000000a00 */
[----:B------:R-:W-:Y:S01]  /*1930*/  IMAD.U32 R5, RZ, RZ, UR5 ;  /* 0x00000005ff057e24 */ /* 0x000fe2000f8e00ff */
[----:B------:R-:W-:Y:S01]  /*1940*/  ULDC.64 UR4, c[0x4][0x70] ;  /* 0x01001c0000047ab9 */ /* 0x000fe20000000a00 */
[----:B------:R-:W-:Y:S02]  /*1950*/  IMAD.U32 R10, RZ, RZ, UR6 ;  /* 0x00000006ff0a7e24 */ /* 0x000fe4000f8e00ff */
[----:B------:R-:W-:Y:S02]  /*1960*/  IMAD.U32 R6, RZ, RZ, UR4 ;  /* 0x00000004ff067e24 */ /* 0x000fe4000f8e00ff */
[----:B------:R-:W-:-:S02]  /*1970*/  IMAD.U32 R7, RZ, RZ, UR5 ;  /* 0x00000005ff077e24 */ /* 0x000fc4000f8e00ff */
[----:B------:R-:W-:Y:S02]  /*1980*/  IMAD.U32 R11, RZ, RZ, UR7 ;  /* 0x00000007ff0b7e24 */ /* 0x000fe4000f8e00ff */
[----:B------:R-:W-:Y:S02]  /*1990*/  IMAD.MOV.U32 R8, RZ, RZ, 0x1e1 ;  /* 0x000001e1ff087424 */ /* 0x000fe400078e00ff */
[----:B0-----:R-:W-:Y:S02]  /*19a0*/  IMAD.MOV.U32 R12, RZ, RZ, 0x1 ;  /* 0x00000001ff0c7424 */ /* 0x001fe400078e00ff */
[----:B-1----:R-:W-:-:S07]  /*19b0*/  IMAD.MOV.U32 R13, RZ, RZ, RZ ;  /* 0x000000ffff0d7224 */ /* 0x002fce00078e00ff */
[----:B------:R-:W-:-:S07]  /*19c0*/  LEPC R20, `(.L_x_21) ;  /* 0x000000001014794e */ /* 0x000fce0000000000 */
[----:B--2--5:R-:W-:Y:S05]  /*19d0*/  CALL.ABS.NOINC R14 ;  /* 0x000000000e007343 */ /* 0x024fea0003c00000 */
.L_x_21:
[----:B-1----:R-:W-:-:S04]  /*19e0*/  LOP3.LUT R0, R16, 0x1, RZ, 0xfc, !PT ;  /* 0x0000000110007812 */ /* 0x002fc800078efcff */
[----:B------:R-:W-:-:S13]  /*19f0*/  ISETP.NE.AND P0, PT, R0, 0x3, PT ;  /* 0x000000030000780c */ /* 0x000fda0003f05270 */
[----:B------:R-:W-:Y:S05]  /*1a00*/  @!P0 BRA `(.L_x_22) ;  /* 0x0000000000048947 */ /* 0x000fea0003800000 */
[----:B------:R-:W-:Y:S01]  /*1a10*/  BPT.TRAP 0x1 ;  /* 0x000000040000795c */ /* 0x000fe20000300000 */
.L_x_22:
[----:B------:R-:W-:Y:S02]  /*1a20*/  IMAD.U32 R3, RZ, RZ, UR39 ;  /* 0x00000027ff037e24 */ /* 0x000fe4000f8e00ff */
[----:B------:R-:W-:-:S03]  /*1a30*/  IMAD.U32 R0, RZ, RZ, UR38 ;  /* 0x00000026ff007e24 */ /* 0x000fc6000f8e00ff */
[----:B------:R-:W-:Y:S02]  /*1a40*/  LEA R3, R3, UR41, 0x3 ;  /* 0x0000002903037c11 */ /* 0x000fe4000f8e18ff */
[----:B------:R-:W-:-:S04]  /*1a50*/  SHF.L.U32 R0, R0, 0x1f, RZ ;  /* 0x0000001f00007819 */ /* 0x000fc800000006ff */
[----:B------:R1:W2:Y:S01]  /*1a60*/  SYNCS.PHASECHK.TRANS64.TRYWAIT P1, [R3+URZ], R0 ;  /* 0x00000000030075a7 */ /* 0x0002a2000802017f */
[----:B------:R-:W-:Y:S05]  /*1a70*/  @!P0 BRA `(.L_x_23) ;  /* 0x0000000000048947 */ /* 0x000fea0003800000 */
[----:B------:R-:W-:Y:S01]  /*1a80*/  BPT.TRAP 0x1 ;  /* 0x000000040000795c */ /* 0x000fe20000300000 */
.L_x_23:
[----:B------:R-:W-:-:S05]  /*1a90*/  IMAD.U32 R4, RZ, RZ, UR43 ;  /* 0x0000002bff047e24 */ /* 0x000fca000f8e00ff */
[----:B------:R-:W-:Y:S01]  /*1aa0*/  ISETP.GE.AND P2, PT, R4, 0x1, PT ;  /* 0x000000010400780c */ /* 0x000fe20003f46270 */
[----:B--2---:R-:W-:-:S12]  /*1ab0*/  @P1 BRA `(.L_x_24) ;  /* 0x0000000000081947 */ /* 0x004fd80003800000 */
[----:B------:R-:W2:Y:S02]  /*1ac0*/  SYNCS.PHASECHK.TRANS64.TRYWAIT P1, [R3+URZ], R0 ;  /* 0x00000000030075a7 */ /* 0x000ea4000802017f */
[----:B--2---:R-:W-:Y:S05]  /*1ad0*/  @!P1 BRA `(.L_x_25) ;  /* 0x0000008800e09947 */ /* 0x004fea0003800000 */
.L_x_24:
[----:B------:R-:W-:Y:S05]  /*1ae0*/  WARPSYNC.ALL ;  /* 0x0000000000007948 */ /* 0x000fea0003800000 */
[----:B------:R-:W-:Y:S01]  /*1af0*/  UIADD3 UR4, UR41, 0x280, URZ ;  /* 0x0000028029047890 */ /* 0x000fe2000fffe03f */
[----:B------:R-:W-:Y:S01]  /*1b00*/  WARPGROUP.ARRIVE ;  /* 0x00000000000079c5 */ /* 0x000fe20000000000 */
[----:B------:R-:W-:Y:S02]  /*1b10*/  UIADD3 UR5, UR41, 0xb280, URZ ;  /* 0x0000b28029057890 */ /* 0x000fe4000fffe03f */
[----:B------:R-:W-:Y:S02]  /*1b20*/  USHF.R.U32.HI UR4, URZ, 0x4, UR4 ;  /* 0x000000043f047899 */ /* 0x000fe40008011604 */
[----:B------:R-:W-:-:S02]  /*1b30*/  USHF.R.U32.HI UR5, URZ, 0x4, UR5 ;  /* 0x000000043f057899 */ /* 0x000fc40008011605 */
[----:B------:R-:W-:Y:S02]  /*1b40*/  ULOP3.LUT UR4, UR4, 0x3fff, URZ, 0xc0, !UPT ;  /* 0x00003fff04047892 */ /* 0x000fe4000f8ec03f */
[----:B------:R-:W-:Y:S02]  /*1b50*/  ULOP3.LUT UR5, UR5, 0x3fff, URZ, 0xc0, !UPT ;  /* 0x00003fff05057892 */ /* 0x000fe4000f8ec03f */
[----:B------:R-:W-:Y:S02]  /*1b60*/  ULOP3.LUT UR10, UR4, 0x10000, URZ, 0xfc, !UPT ;  /* 0x00010000040a7892 */ /* 0x000fe4000f8efc3f */
[----:B------:R-:W-:Y:S02]  /*1b70*/  ULOP3.LUT UR9, UR5, 0x10000, URZ, 0xfc, !UPT ;  /* 0x0001000005097892 */ /* 0x000fe4000f8efc3f */
[----:B------:R-:W-:Y:S02]  /*1b80*/  ULEA UR4, UR39, UR10, 0x7 ;  /* 0x0000000a27047291 */ /* 0x000fe4000f8e383f */
[----:B------:R-:W-:Y:S01]  /*1b90*/  ULEA UR6, UR39, UR9, 0x9 ;  /* 0x0000000927067291 */ /* 0x000fe2000f8e483f */
[----:B------:R-:W-:Y:S01]  /*1ba0*/  UMOV UR5, 0xc0000010 ;  /* 0xc000001000057882 */ /* 0x000fe20000000000 */
[----:B------:R-:W-:-:S07]  /*1bb0*/  UMOV UR7, 0xc0000010 ;  /* 0xc000001000077882 */ /* 0x000fce0000000000 */
[----:B------:R-:W-:Y:S03]  /*1bc0*/  IGMMA.64x256x32.S8.S8 R24, gdesc[UR4], RZ, !UPT, gsb0 ;  /* 0x06600000041879f1 */ /* 0x000fe6000c0410ff */
[----:B------:R-:W-:Y:S02]  /*1bd0*/  WARPGROUP.DEPBAR.LE gsb0, 0x0 ;  /* 0x00008000000079c5 */ /* 0x000fe40000010000 */
[----:B------:R-:W-:Y:S05]  /*1be0*/  @!P2 BRA `(.L_x_26) ;  /* 0x0000000000b8a947 */ /* 0x000fea0003800000 */
[----:B------:R-:W-:Y:S01]  /*1bf0*/  UIADD3 UR4, UR39, 0x1, URZ ;  /* 0x0000000127047890 */ /* 0x000fe2000fffe03f */
[----:B-12---:R-:W-:Y:S02]  /*1c00*/  IMAD.U32 R0, RZ, RZ, UR43 ;  /* 0x0000002bff007e24 */ /* 0x006fe4000f8e00ff */
[----:B------:R-:W-:Y:S01]  /*1c10*/  IMAD.U32 R3, RZ, RZ, UR39 ;  /* 0x00000027ff037e24 */ /* 0x000fe2000f8e00ff */
[----:B------:R-:W-:-:S04]  /*1c20*/  UISETP.NE.AND UP0, UPT, UR4, 0x16, UPT ;  /* 0x000000160400788c */ /* 0x000fc8000bf05270 */
[----:B------:R-:W-:Y:S02]  /*1c30*/  USEL UR5, URZ, 0x1, UP0 ;  /* 0x000000013f057887 */ /* 0x000fe40008000000 */
[----:B------:R-:W-:Y:S02]  /*1c40*/  USEL UR8, UR4, URZ, UP0 ;  /* 0x0000003f04087287 */ /* 0x000fe40008000000 */
[----:B------:R-:W-:-:S06]  /*1c50*/  ULOP3.LUT UR5, UR38, UR5, URZ, 0x3c, !UPT ;  /* 0x0000000526057292 */ /* 0x000fcc000f8e3c3f */
[----:B------:R-:W-:-:S07]  /*1c60*/  IMAD.U32 R6, RZ, RZ, UR5 ;  /* 0x00000005ff067e24 */ /* 0x000fce000f8e00ff */
.L_x_33:
[----:B------:R-:W-:Y:S05]  /*1c70*/  @!P0 BRA `(.L_x_27) ;  /* 0x0000000000048947 */ /* 0x000fea0003800000 */
[----:B------:R-:W-:Y:S01]  /*1c80*/  BPT.TRAP 0x1 ;  /* 0x000000040000795c */ /* 0x000fe20000300000 */
.L_x_27:
[----:B------:R-:W-:Y:S01]  /*1c90*/  ULEA UR4, UR8, UR41, 0x3 ;  /* 0x0000002908047291 */ /* 0x000fe2000f8e183f */
[----:B------:R-:W-:-:S08]  /*1ca0*/  SHF.L.U32 R4, R6, 0x1f, RZ ;  /* 0x0000001f06047819 */ /* 0x000fd000000006ff */
[----:B------:R1:W2:Y:S01]  /*1cb0*/  SYNCS.PHASECHK.TRANS64.TRYWAIT P1, [UR4], R4 ;  /* 0x00000004ff0075a7 */ /* 0x0002a20008020144 */
[----:B------:R-:W-:Y:S05]  /*1cc0*/  @!P0 BRA `(.L_x_28) ;  /* 0x0000000000048947 */ /* 0x000fea0003800000 */
[----:B------:R-:W-:Y:S01]  /*1cd0*/  BPT.TRAP 0x1 ;  /* 0x000000040000795c */ /* 0x000fe20000300000 */
.L_x_28:
[----:B--2---:R-:W-:Y:S05]  /*1ce0*/  @P1 BRA `(.L_x_29) ;  /* 0x0000000000081947 */ /* 0x004fea0003800000 */
[----:B------:R-:W2:Y:S02]  /*1cf0*/  SYNCS.PHASECHK.TRANS64.TRYWAIT P1, [UR4], R4 ;  /* 0x00000004ff0075a7 */ /* 0x000ea40008020144 */
[----:B--2---:R-:W-:Y:S05]  /*1d00*/  @!P1 BRA `(.L_x_30) ;  /* 0x0000008800689947 */ /* 0x004fea0003800000 */
.L_x_29:
[----:B------:R-:W-:Y:S01]  /*1d10*/  ULEA UR4, UR8, UR10, 0x7 ;  /* 0x0000000a08047291 */ /* 0x000fe2000f8e383f */
[----:B------:R-:W-:Y:S01]  /*1d20*/  WARPGROUP.ARRIVE ;  /* 0x00000000000079c5 */ /* 0x000fe20000000000 */
[----:B------:R-:W-:Y:S01]  /*1d30*/  ULEA UR6, UR8, UR9, 0x9 ;  /* 0x0000000908067291 */ /* 0x000fe2000f8e483f */
[----:B------:R-:W-:Y:S01]  /*1d40*/  UMOV UR5, 0xc0000010 ;  /* 0xc000001000057882 */ /* 0x000fe20000000000 */
[----:B------:R-:W-:-:S07]  /*1d50*/  UMOV UR7, 0xc0000010 ;  /* 0xc000001000077882 */ /* 0x000fce0000000000 */
[----:B------:R-:W-:Y:S03]  /*1d60*/  IGMMA.64x256x32.S8.S8 R24, gdesc[UR4], R24, gsb0 ;  /* 0x06600000041879f1 */ /* 0x000fe60008041018 */
[----:B------:R-:W-:Y:S02]  /*1d70*/  WARPGROUP.DEPBAR.LE gsb0, 0x0 ;  /* 0x00008000000079c5 */ /* 0x000fe40000010000 */
[----:B------:R-:W-:Y:S05]  /*1d80*/  @!P0 BRA `(.L_x_31) ;  /* 0x0000000000048947 */ /* 0x000fea0003800000 */
[----:B------:R-:W-:Y:S01]  /*1d90*/  BPT.TRAP 0x1 ;  /* 0x000000040000795c */ /* 0x000fe20000300000 */
.L_x_31:
[----:B------:R-:W-:-:S13]  /*1da0*/  ISETP.NE.AND P1, PT, R155, RZ, PT ;  /* 0x000000ff9b00720c */ /* 0x000fda0003f25270 */
[----:B-12---:R-:W-:-:S05]  /*1db0*/  @P1 LEA R4, R3, UR41, 0x3 ;  /* 0x0000002903041c11 */ /* 0x006fca000f8e18ff */
[----:B------:R-:W-:-:S05]  /*1dc0*/  @P1 VIADD R5, R4, 0xb0 ;  /* 0x000000b004051836 */ /* 0x000fca0000000000 */
[----:B------:R-:W-:-:S04]  /*1dd0*/  @P1 PRMT R5, R154, 0x654, R5 ;  /* 0x000006549a051816 */ /* 0x000fc80000000005 */
[----:B------:R1:W-:Y:S01]  /*1de0*/  @P1 SYNCS.ARRIVE.TRANS64.RED.A1T0 RZ, [R5+URZ], RZ ;  /* 0x000000ff05ff19a7 */ /* 0x0003e2000810043f */
[----:B------:R-:W-:-:S13]  /*1df0*/  ISETP.GT.U32.AND P1, PT, R16, 0x1, PT ;  /* 0x000000011000780c */ /* 0x000fda0003f24070 */
[----:B-1----:R-:W-:Y:S05]  /*1e00*/  @P1 BRA `(.L_x_32) ;  /* 0x0000000000041947 */ /* 0x002fea0003800000 */
[----:B------:R-:W-:Y:S01]  /*1e10*/  BPT.TRAP 0x1 ;  /* 0x000000040000795c */ /* 0x000fe20000300000 */
.L_x_32:
[----:B------:R-:W-:Y:S01]  /*1e20*/  UIADD3 UR8, UR8, 0x1, URZ ;  /* 0x0000000108087890 */ /* 0x000fe2000fffe03f */
[C---:B------:R-:W-:Y:S01]  /*1e30*/  ISETP.GT.AND P2, PT, R0.reuse, 0x1, PT ;  /* 0x000000010000780c */ /* 0x040fe20003f44270 */
[----:B------:R-:W-:Y:S02]  /*1e40*/  VIADD R3, R3, 0x1 ;  /* 0x0000000103037836 */ /* 0x000fe40000000000 */
[----:B------:R-:W-:Y:S01]  /*1e50*/  UISETP.NE.AND UP0, UPT, UR8, 0x16, UPT ;  /* 0x000000160800788c */ /* 0x000fe2000bf05270 */
[----:B------:R-:W-:Y:S02]  /*1e60*/  VIADD R0, R0, 0xffffffff ;  /* 0xffffffff00007836 */ /* 0x000fe40000000000 */
[C---:B------:R-:W-:Y:S01]  /*1e70*/  ISETP.NE.AND P1, PT, R3.reuse, 0x16, PT ;  /* 0x000000160300780c */ /* 0x040fe20003f25270 */
[----:B------:R-:W-:Y:S02]  /*1e80*/  USEL UR4, URZ, 0x1, UP0 ;  /* 0x000000013f047887 */ /* 0x000fe40008000000 */
[----:B------:R-:W-:Y:S01]  /*1e90*/  USEL UR8, UR8, URZ, UP0 ;  /* 0x0000003f08087287 */ /* 0x000fe20008000000 */
[----:B------:R-:W-:-:S03]  /*1ea0*/  SEL R3, R3, RZ, P1 ;  /* 0x000000ff03037207 */ /* 0x000fc60000800000 */
[----:B------:R-:W-:Y:S01]  /*1eb0*/  LOP3.LUT R6, R6, UR4, RZ, 0x3c, !PT ;  /* 0x0000000406067c12 */ /* 0x000fe2000f8e3cff */
[----:B------:R-:W-:Y:S07]  /*1ec0*/  @P2 BRA `(.L_x_33) ;  /* 0xfffffffc00682947 */ /* 0x000fee000383ffff */
.L_x_26:
[----:B-12---:R-:W1:Y:S01]  /*1ed0*/  LDC R0, c[0x0][0x28c] ;  /* 0x0000a300ff007b82 */ /* 0x006e620000000800 */
[----:B------:R2:W-:Y:S01]  /*1ee0*/  SYNCS.ARRIVE.TRANS64.A1T0 RZ, [R160+UR45], RZ ;  /* 0x000000ffa0ff79a7 */ /* 0x0005e2000810002d */
[----:B-1----:R-:W-:-:S13]  /*1ef0*/  ISETP.GE.AND P1, PT, R0, 0x1, PT ;  /* 0x000000010000780c */ /* 0x002fda0003f26270 */
[----:B--2---:R-:W-:Y:S05]  /*1f00*/  @!P1 BRA `(.L_x_34) ;  /* 0x0000000000449947 */ /* 0x004fea0003800000 */
[----:B------:R-:W-:Y:S05]  /*1f10*/  @!P0 BRA `(.L_x_35) ;  /* 0x0000000000048947 */ /* 0x000fea0003800000 */
[----:B------:R-:W-:Y:S01]  /*1f20*/  BPT.TRAP 0x1 ;  /* 0x000000040000795c */ /* 0x000fe20000300000 */
.L_x_35:
[----:B------:R-:W-:-:S13]  /*1f30*/  ISETP.NE.AND P0, PT, R155, RZ, PT ;  /* 0x000000ff9b00720c */ /* 0x000fda0003f05270 */
[----:B------:R-:W-:-:S05]  /*1f40*/  VOTEU.ANY UP0, P0 ;  /* 0x00000000003f7886 */ /* 0x000fca0000000100 */
[----:B------:R-:W-:-:S06]  /*1f50*/  @UP0 UIADD3 UR4, UR43, UR39, URZ ;  /* 0x000000272b040290 */ /* 0x000fcc000fffe03f */
[----:B------:R-:W-:Y:S02]  /*1f60*/  IMAD.U32 R4, RZ, RZ, UR4 ;  /* 0x00000004ff047e24 */ /* 0x000fe4000f8e00ff */
[----:B------:R-:W-:Y:S02]  /*1f70*/  IMAD.U32 R3, RZ, RZ, UR4 ;  /* 0x00000004ff037e24 */ /* 0x000fe4000f8e00ff */
[----:B------:R-:W-:-:S05]  /*1f80*/  @P0 IMAD.WIDE.U32 R4, R4, -0x45d1745d, RZ ;  /* 0xba2e8ba304040825 */ /* 0x000fca00078e00ff */
[----:B------:R-:W-:-:S05]  /*1f90*/  @P0 SHF.R.U32.HI R0, RZ, 0x4, R5 ;  /* 0x00000004ff000819 */ /* 0x000fca0000011605 */
[----:B------:R-:W-:-:S05]  /*1fa0*/  @P0 IMAD R0, R0, -0x16, R3 ;  /* 0xffffffea00000824 */ /* 0x000fca00078e0203 */
[----:B------:R-:W-:-:S05]  /*1fb0*/  @P0 LEA R0, R0, UR41, 0x3 ;  /* 0x0000002900000c11 */ /* 0x000fca000f8e18ff */
[----:B------:R-:W-:-:S05]  /*1fc0*/  @P0 VIADD R3, R0, 0xb0 ;  /* 0x000000b000030836 */ /* 0x000fca0000000000 */
[----:B------:R-:W-:-:S04]  /*1fd0*/  @P0 PRMT R3, R154, 0x654, R3 ;  /* 0x000006549a030816 */ /* 0x000fc80000000003 */
[----:B------:R1:W-:Y:S01]  /*1fe0*/  @P0 SYNCS.ARRIVE.TRANS64.RED.A1T0 RZ, [R3+URZ], RZ ;  /* 0x000000ff03ff09a7 */ /* 0x0003e2000810043f */
[----:B------:R-:W-:-:S13]  /*1ff0*/  ISETP.GT.U32.AND P0, PT, R16, 0x1, PT ;  /* 0x000000011000780c */ /* 0x000fda0003f04070 */
[----:B-1----:R-:W-:Y:S05]  /*2000*/  @P0 BRA `(.L_x_34) ;  /* 0x0000000000040947 */ /* 0x002fea0003800000 */
[----:B------:R-:W-:Y:S01]  /*2010*/  BPT.TRAP 0x1 ;  /* 0x000000040000795c */ /* 0x000fe20000300000 */
.L_x_34:
[----:B------:R-:W-:Y:S01]  /*2020*/  SHF.L.U32 R0, R165, 0x1f, RZ ;  /* 0x0000001fa5007819 */ /* 0x000fe200000006ff */
[----:B------:R-:W-:Y:S01]  /*2030*/  UIADD3 UR39, UR44, UR39, URZ ;  /* 0x000000272c277290 */ /* 0x000fe2000fffe03f */
[----:B------:R-:W1:Y:S01]  /*2040*/  LDC R7, c[0x0][0x288] ;  /* 0x0000a200ff077b82 */ /* 0x000e620000000800 */
[----:B------:R-:W-:Y:S01]  /*2050*/  UISETP.GE.U32.AND UP1, UPT, UR44, 0x16, UPT ;  /* 0x000000162c00788c */ /* 0x000fe2000bf26070 */
[----:B------:R-:W-:Y:S01]  /*2060*/  IMAD.SHL.U32 R8, R158, 0x2, RZ ;  /* 0x000000029e087824 */ /* 0x000fe200078e00ff */
[----:B------:R-:W-:Y:S02]  /*2070*/  UISETP.GT.U32.AND UP0, UPT, UR39, 0x15, UPT ;  /* 0x000000152700788c */ /* 0x000fe4000bf04070 */
[----:B------:R-:W-:Y:S02]  /*2080*/  UIMAD.WIDE.U32 UR4, UR39, -0x45d1745d, URZ ;  /* 0xba2e8ba3270478a5 */ /* 0x000fe4000f8e003f */
[----:B------:R-:W-:Y:S01]  /*2090*/  UISETP.LT.U32.AND UP0, UPT, UR44, 0x16, UP0 ;  /* 0x000000162c00788c */ /* 0x000fe20008701070 */
[----:B------:R-:W2:Y:S01]  /*20a0*/  SYNCS.PHASECHK.TRANS64.TRYWAIT P0, [R161+UR42+0x10], R0 ;  /* 0x00001000a10075a7 */ /* 0x000ea2000800016a */
[----:B------:R-:W-:Y:S01]  /*20b0*/  USHF.R.U32.HI UR4, URZ, 0x4, UR5 ;  /* 0x000000043f047899 */ /* 0x000fe20008011605 */
[----:B------:R-:W-:Y:S01]  /*20c0*/  SHF.R.S32.HI R9, RZ, 0x1f, R8 ;  /* 0x0000001fff097819 */ /* 0x000fe20000011408 */
[----:B------:R-:W-:-:S02]  /*20d0*/  USEL UR6, URZ, 0x1, !UP0 ;  /* 0x000000013f067887 */ /* 0x000fc4000c000000 */
[----:B------:R-:W-:Y:S02]  /*20e0*/  UIMAD UR39, UR4, -0x16, UR39 ;  /* 0xffffffea042778a4 */ /* 0x000fe4000f8e0227 */
[----:B------:R-:W-:-:S04]  /*20f0*/  ULOP3.LUT UR38, UR38, UR6, URZ, 0x3c, !UPT ;  /* 0x0000000626267292 */ /* 0x000fc8000f8e3c3f */
[----:B------:R-:W-:Y:S01]  /*2100*/  @UP1 ULOP3.LUT UR38, UR38, 0x1, UR4, 0x78, !UPT ;  /* 0x0000000126261892 */ /* 0x000fe2000f8e7804 */
[----:B-12---:R-:W-:Y:S11]  /*2110*/  @!P0 BRA `(.L_x_36) ;  /* 0x00000084007c8947 */ /* 0x006ff60003800000 */
.L_x_340:
[----:B-1----:R-:W-:Y:S01]  /*2120*/  IMAD.SHL.U32 R0, R19, 0x40, RZ ;  /* 0x0000004013007824 */ /* 0x002fe200078e00ff */
[----:B------:R-:W-:Y:S01]  /*2130*/  ULDC UR6, c[0x0][0x284] ;  /* 0x0000a10000067ab9 */ /* 0x000fe20000000800 */
[----:B------:R-:W-:Y:S01]  /*2140*/  IMAD.SHL.U32 R22, R22, 0x100, RZ ;  /* 0x0000010016167824 */ /* 0x000fe200078e00ff */
[----:B------:R-:W-:Y:S01]  /*2150*/  SHF.R.S32.HI R15, RZ, 0x1f, R2 ;  /* 0x0000001fff0f7819 */ /* 0x000fe20000011402 */
[----:B------:R-:W-:Y:S01]  /*2160*/  ULDC.64 UR4, c[0x0][0x5d0] ;  /* 0x0001740000047ab9 */ /* 0x000fe20000000a00 */
[----:B------:R-:W-:Y:S01]  /*2170*/  ISETP.GE.AND P0, PT, R0, UR6, PT ;  /* 0x0000000600007c0c */ /* 0x000fe2000bf06270 */
[----:B------:R-:W-:Y:S01]  /*2180*/  IMAD.WIDE.U32 R4, R2, UR4, R8 ;  /* 0x0000000402047c25 */ /* 0x000fe2000f8e0008 */
[----:B------:R-:W-:Y:S02]  /*2190*/  SHF.R.S32.HI R14, RZ, 0x1f, R22 ;  /* 0x0000001fff0e7819 */ /* 0x000fe40000011416 */
[C---:B------:R-:W-:Y:S01]  /*21a0*/  ISETP.GE.OR P0, PT, R22.reuse, R7, P0 ;  /* 0x000000071600720c */ /* 0x040fe20000706670 */
[----:B------:R-:W-:Y:S01]  /*21b0*/  IMAD R3, R15, UR4, RZ ;  /* 0x000000040f037c24 */ /* 0x000fe2000f8e02ff */
[----:B------:R-:W-:-:S03]  /*21c0*/  IADD3 R4, P1, R22, R4, RZ ;  /* 0x0000000416047210 */ /* 0x000fc60007f3e0ff */
[----:B------:R-:W-:-:S05]  /*21d0*/  IMAD R3, R2, UR5, R3 ;  /* 0x0000000502037c24 */ /* 0x000fca000f8e0203 */
[----:B------:R-:W-:-:S03]  /*21e0*/  IADD3.X R5, R14, R5, R3, P1, !PT ;  /* 0x000000050e057210 */ /* 0x000fc60000ffe403 */
[----:B------:R-:W-:Y:S05]  /*21f0*/  @P0 BRA `(.L_x_37) ;  /* 0x0000006000b40947 */ /* 0x000fea0003800000 */
[----:B------:R-:W1:Y:S01]  /*2200*/  LDC.64 R10, c[0x0][0x5c8] ;  /* 0x00017200ff0a7b82 */ /* 0x000e620000000a00 */
[----:B0-----:R-:W-:Y:S01]  /*2210*/  IMAD.WIDE R12, R19, 0x40, R156 ;  /* 0x00000040130c7825 */ /* 0x001fe200078e029c */
[----:B------:R-:W-:Y:S01]  /*2220*/  ULDC.64 UR4, c[0x0][0x5c0] ;  /* 0x0001700000047ab9 */ /* 0x000fe20000000a00 */
[----:B------:R-:W-:Y:S02]  /*2230*/  BSSY B0, `(.L_x_37) ;  /* 0x0000629000007945 */ /* 0x000fe40003800000 */
[----:B------:R-:W-:Y:S02]  /*2240*/  IMAD.IADD R19, R163, 0x1, -R0 ;  /* 0x00000001a3137824 */ /* 0x000fe400078e0a00 */
[-C--:B-1----:R-:W-:Y:S02]  /*2250*/  IMAD R3, R13, R10.reuse, RZ ;  /* 0x0000000a0d037224 */ /* 0x082fe400078e02ff */
[----:B------:R-:W-:-:S04]  /*2260*/  IMAD.WIDE.U32 R4, R12, R10, R4 ;  /* 0x0000000a0c047225 */ /* 0x000fc800078e0004 */
[----:B------:R-:W-:Y:S01]  /*2270*/  IMAD R3, R12, R11, R3 ;  /* 0x0000000b0c037224 */ /* 0x000fe200078e0203 */
[----:B------:R-:W-:-:S03]  /*2280*/  IADD3 R4, P0, R4, UR4, RZ ;  /* 0x0000000404047c10 */ /* 0x000fc6000ff1e0ff */
[----:B------:R-:W-:Y:S01]  /*2290*/  IMAD.IADD R3, R5, 0x1, R3 ;  /* 0x0000000105037824 */ /* 0x000fe200078e0203 */
[----:B------:R-:W-:-:S04]  /*22a0*/  LEA R6, P1, R10, R4, 0x3 ;  /* 0x000000040a067211 */ /* 0x000fc800078218ff */
[----:B------:R-:W-:Y:S01]  /*22b0*/  IADD3.X R5, R3, UR5, RZ, P0, !PT ;  /* 0x0000000503057c10 */ /* 0x000fe200087fe4ff */
[----:B------:R-:W-:Y:S01]  /*22c0*/  IMAD R3, R158, -0x2, R7 ;  /* 0xfffffffe9e037824 */ /* 0x000fe200078e0207 */
[----:B-----5:R-:W-:Y:S02]  /*22d0*/  ISETP.NE.AND P0, PT, R152, RZ, PT ;  /* 0x000000ff9800720c */ /* 0x020fe40003f05270 */
[----:B------:R-:W-:Y:S01]  /*22e0*/  LEA.HI.X R7, R10, R5, R11, 0x3, P1 ;  /* 0x000000050a077211 */ /* 0x000fe200008f1c0b */
[----:B------:R-:W-:-:S10]  /*22f0*/  IMAD.IADD R0, R3, 0x1, -R22 ;  /* 0x0000000103007824 */ /* 0x000fd400078e0a16 */
[----:B------:R-:W-:Y:S05]  /*2300*/  @!P0 BRA `(.L_x_38) ;  /* 0x0000004800648947 */ /* 0x000fea0003800000 */
[----:B------:R-:W0:Y:S01]  /*2310*/  LDC.64 R20, c[0x0][0x5b0] ;  /* 0x00016c00ff147b82 */ /* 0x000e220000000a00 */
[----:B------:R-:W-:Y:S01]  /*2320*/  ULDC.64 UR4, c[0x0][0x5b8] ;  /* 0x00016e0000047ab9 */ /* 0x000fe20000000a00 */
[----:B------:R-:W-:Y:S01]  /*2330*/  ISETP.GE.AND P1, PT, R19, 0x1, PT ;  /* 0x000000011300780c */ /* 0x000fe20003f26270 */
[----:B------:R-:W-:Y:S01]  /*2340*/  IMAD.WIDE.U32 R8, R2, UR4, R8 ;  /* 0x0000000402087c25 */ /* 0x000fe2000f8e0008 */
[----:B------:R-:W-:Y:S02]  /*2350*/  BSSY B1, `(.L_x_39) ;  /* 0x0000010000017945 */ /* 0x000fe40003800000 */
[----:B------:R-:W-:Y:S01]  /*2360*/  ISETP.LT.OR P2, PT, R0, 0x1, !P1 ;  /* 0x000000010000780c */ /* 0x000fe20004f41670 */
[----:B------:R-:W-:Y:S01]  /*2370*/  IMAD R3, R15, UR4, RZ ;  /* 0x000000040f037c24 */ /* 0x000fe2000f8e02ff */
[----:B------:R-:W1:Y:S01]  /*2380*/  LDC.64 R166, c[0x0][0x5a8] ;  /* 0x00016a00ffa67b82 */ /* 0x000e620000000a00 */
[----:B------:R-:W-:Y:S02]  /*2390*/  IADD3 R8, P0, R22, R8, RZ ;  /* 0x0000000816087210 */ /* 0x000fe40007f1e0ff */
[----:B------:R-:W-:-:S05]  /*23a0*/  IMAD R3, R2, UR5, R3 ;  /* 0x0000000502037c24 */ /* 0x000fca000f8e0203 */
[----:B------:R-:W-:Y:S01]  /*23b0*/  IADD3.X R9, R14, R9, R3, P0, !PT ;  /* 0x000000090e097210 */ /* 0x000fe200007fe403 */
[-C--:B0-----:R-:W-:Y:S01]  /*23c0*/  IMAD R10, R13, R20.reuse, RZ ;  /* 0x000000140d0a7224 */ /* 0x081fe200078e02ff */
[----:B------:R-:W-:Y:S01]  /*23d0*/  SHF.L.U64.HI R11, R20, 0x3, R21 ;  /* 0x00000003140b7819 */ /* 0x000fe20000010215 */
[----:B------:R-:W-:-:S04]  /*23e0*/  IMAD.WIDE.U32 R2, R12, R20, R8 ;  /* 0x000000140c027225 */ /* 0x000fc800078e0008 */
[----:B------:R-:W-:Y:S01]  /*23f0*/  IMAD R15, R12, R21, R10 ;  /* 0x000000150c0f7224 */ /* 0x000fe200078e020a */
[----:B-1----:R-:W-:Y:S01]  /*2400*/  IADD3 R2, P0, R2, R166, RZ ;  /* 0x000000a602027210 */ /* 0x002fe20007f1e0ff */
[----:B------:R-:W-:-:S03]  /*2410*/  IMAD.SHL.U32 R10, R20, 0x8, RZ ;  /* 0x00000008140a7824 */ /* 0x000fc600078e00ff */
[----:B------:R-:W-:Y:S01]  /*2420*/  IADD3.X R3, R167, R3, R15, P0, !PT ;  /* 0x00000003a7037210 */ /* 0x000fe200007fe40f */
[----:B------:R-:W-:Y:S08]  /*2430*/  @P2 BRA `(.L_x_40) ;  /* 0x0000000000042947 */ /* 0x000ff00003800000 */
[----:B------:R0:W5:Y:S02]  /*2440*/  LDG.E.U8 R164, desc[UR36][R2.64] ;  /* 0x0000002402a47981 */ /* 0x000164000c1e1100 */
.L_x_40:
[----:B------:R-:W-:Y:S05]  /*2450*/  BSYNC B1 ;  /* 0x0000000000017941 */ /* 0x000fea0003800000 */
.L_x_39:
[----:B-----5:R-:W-:Y:S01]  /*2460*/  LOP3.LUT R13, R164, 0xffff, RZ, 0xc0, !PT ;  /* 0x0000ffffa40d7812 */ /* 0x020fe200078ec0ff */
[----:B------:R-:W-:Y:S01]  /*2470*/  IMAD.WIDE.U32 R10, R12, R20, R10 ;  /* 0x000000140c0a7225 */ /* 0x000fe200078e000a */
[----:B------:R-:W-:Y:S01]  /*2480*/  ISETP.GE.AND P0, PT, R19, 0x9, PT ;  /* 0x000000091300780c */ /* 0x000fe20003f06270 */
[----:B------:R-:W-:Y:S01]  /*2490*/  BSSY B1, `(.L_x_41) ;  /* 0x000000f000017945 */ /* 0x000fe20003800000 */
[----:B------:R-:W-:Y:S01]  /*24a0*/  PRMT R13, R13, 0x8880, RZ ;  /* 0x000088800d0d7816 */ /* 0x000fe200000000ff */
[----:B------:R-:W-:Y:S01]  /*24b0*/  IMAD.IADD R12, R15, 0x1, R11 ;  /* 0x000000010f0c7824 */ /* 0x000fe200078e020b */
[----:B------:R-:W-:-:S03]  /*24c0*/  IADD3 R8, P3, P4, R8, R166, R10 ;  /* 0x000000a608087210 */ /* 0x000fc60007c7e00a */
[----:B------:R-:W-:Y:S01]  /*24d0*/  IMAD.MOV.U32 R11, RZ, RZ, R13 ;  /* 0x000000ffff0b7224 */ /* 0x000fe200078e000d */
[----:B------:R-:W-:Y:S02]  /*24e0*/  IADD3.X R9, R9, R167, R12, P3, P4 ;  /* 0x000000a709097210 */ /* 0x000fe40001fe840c */
[C---:B------:R-:W-:Y:S01]  /*24f0*/  ISETP.LT.OR P3, PT, R0.reuse, 0x2, !P1 ;  /* 0x000000020000780c */ /* 0x040fe20004f61670 */
[----:B------:R-:W-:Y:S01]  /*2500*/  IMAD R10, R11, R152, RZ ;  /* 0x000000980b0a7224 */ /* 0x000fe200078e02ff */
[----:B------:R-:W-:-:S03]  /*2510*/  ISETP.LT.OR P4, PT, R0, 0x1, !P0 ;  /* 0x000000010000780c */ /* 0x000fc60004781670 */
[----:B------:R-:W-:-:S05]  /*2520*/  @!P2 IMAD R11, R24, R153, R10 ;  /* 0x00000099180ba224 */ /* 0x000fca00078e020a */
[----:B------:R1:W-:Y:S03]  /*2530*/  @!P2 STG.E.U8 desc[UR36][R4.64], R11 ;  /* 0x0000000b0400a986 */ /* 0x0003e6000c101124 */
[----:B------:R-:W-:Y:S05]  /*2540*/  @P3 BRA `(.L_x_42) ;  /* 0x00000000000c3947 */ /* 0x000fea0003800000 */
[----:B------:R-:W1:Y:S02]  /*2550*/  LDG.E.U8 R164, desc[UR36][R2.64+0x1] ;  /* 0x0000012402a47981 */ /* 0x000e64000c1e1100 */
[----:B-1----:R-:W-:-:S05]  /*2560*/  PRMT R11, R164, 0x8880, RZ ;  /* 0x00008880a40b7816 */ /* 0x002fca00000000ff */
[----:B------:R-:W-:-:S07]  /*2570*/  IMAD R10, R11, R152, RZ ;  /* 0x000000980b0a7224 */ /* 0x000fce00078e02ff */
.L_x_42:
[----:B------:R-:W-:Y:S05]  /*2580*/  BSYNC B1 ;  /* 0x0000000000017941 */ /* 0x000fea0003800000 */
.L_x_41:
[----:B------:R-:W-:Y:S01]  /*2590*/  @!P3 IMAD R25, R25, R153, R10 ;  /* 0x000000991919b224 */ /* 0x000fe200078e020a */
[----:B------:R-:W-:Y:S04]  /*25a0*/  BSSY B1, `(.L_x_43) ;  /* 0x0000006000017945 */ /* 0x000fe80003800000 */
[----:B------:R2:W-:Y:S01]  /*25b0*/  @!P3 STG.E.U8 desc[UR36][R4.64+0x1], R25 ;  /* 0x000001190400b986 */ /* 0x0005e2000c101124 */
[----:B------:R-:W-:Y:S05]  /*25c0*/  @P4 BRA `(.L_x_44) ;  /* 0x00000000000c4947 */ /* 0x000fea0003800000 */
[----:B------:R-:W1:Y:S02]  /*25d0*/  LDG.E.U8 R164, desc[UR36][R8.64] ;  /* 0x0000002408a47981 */ /* 0x000e64000c1e1100 */
[----:B-1----:R-:W-:-:S05]  /*25e0*/  PRMT R11, R164, 0x8880, RZ ;  /* 0x00008880a40b7816 */ /* 0x002fca00000000ff */
[----:B------:R-:W-:-:S07]  /*25f0*/  IMAD R10, R11, R152, RZ ;  /* 0x000000980b0a7224 */ /* 0x000fce00078e02ff */
.L_x_44:
[----:B------:R-:W-:Y:S05]  /*2600*/  BSYNC B1 ;  /* 0x0000000000017941 */ /* 0x000fea0003800000 */
.L_x_43:
[----:B------:R-:W-:Y:S01]  /*2610*/  ISETP.LT.OR P2, PT, R0, 0x2, !P0 ;  /* 0x000000020000780c */ /* 0x000fe20004741670 */
[----:B-1----:R-:W-:Y:S01]  /*2620*/  @!P4 IMAD R11, R26, R153, R10 ;  /* 0x000000991a0bc224 */ /* 0x002fe200078e020a */
[----:B------:R-:W-:Y:S01]  /*2630*/  BSSY B1, `(.L_x_45) ;  /* 0x0000008000017945 */ /* 0x000fe20003800000 */
[----:B------:R-:W-:-:S03]  /*2640*/  ISETP.LT.OR P3, PT, R0, 0x9, !P1 ;  /* 0x000000090000780c */ /* 0x000fc60004f61670 */
[----:B------:R1:W-:Y:S01]  /*2650*/  @!P4 STG.E.U8 desc[UR36][R6.64], R11 ;  /* 0x0000000b0600c986 */ /* 0x0003e2000c101124 */
[----:B------:R-:W-:-:S06]  /*2660*/  ISETP.LT.OR P4, PT, R0, 0xa, !P1 ;  /* 0x0000000a0000780c */ /* 0x000fcc0004f81670 */
[----:B------:R-:W-:Y:S07]  /*2670*/  @P2 BRA `(.L_x_46) ;  /* 0x00000000000c2947 */ /* 0x000fee0003800000 */
[----:B------:R-:W1:Y:S02]  /*2680*/  LDG.E.U8 R164, desc[UR36][R8.64+0x1] ;  /* 0x0000012408a47981 */ /* 0x000e64000c1e1100 */
[----:B-1----:R-:W-:-:S05]  /*2690*/  PRMT R11, R164, 0x8880, RZ ;  /* 0x00008880a40b7816 */ /* 0x002fca00000000ff */
[----:B------:R-:W-:-:S07]  /*26a0*/  IMAD R10, R11, R152, RZ ;  /* 0x000000980b0a7224 */ /* 0x000fce00078e02ff */
.L_x_46:
[----:B------:R-:W-:Y:S05]  /*26b0*/  BSYNC B1 ;  /* 0x0000000000017941 */ /* 0x000fea0003800000 */
.L_x_45:
[----:B------:R-:W-:Y:S01]  /*26c0*/  @!P2 IMAD R27, R27, R153, R10 ;  /* 0x000000991b1ba224 */ /* 0x000fe200078e020a */
[----:B------:R-:W-:Y:S04]  /*26d0*/  BSSY B1, `(.L_x_47) ;  /* 0x0000006000017945 */ /* 0x000fe80003800000 */
[----:B------:R3:W-:Y:S01]  /*26e0*/  @!P2 STG.E.U8 desc[UR36][R6.64+0x1], R27 ;  /* 0x0000011b0600a986 */ /* 0x0007e2000c101124 */
[----:B------:R-:W-:Y:S05]  /*26f0*/  @P3 BRA `(.L_x_48) ;  /* 0x00000000000c3947 */ /* 0x000fea0003800000 */
[----:B------:R-:W1:Y:S02]  /*2700*/  LDG.E.U8 R164, desc[UR36][R2.64+0x8] ;  /* 0x0000082402a47981 */ /* 0x000e64000c1e1100 */
[----:B-1----:R-:W-:-:S05]  /*2710*/  PRMT R11, R164, 0x8880, RZ ;  /* 0x00008880a40b7816 */ /* 0x002fca00000000ff */
[----:B------:R-:W-:-:S07]  /*2720*/  IMAD R10, R11, R152, RZ ;  /* 0x000000980b0a7224 */ /* 0x000fce00078e02ff */
.L_x_48:
[----:B------:R-:W-:Y:S05]  /*2730*/  BSYNC B1 ;  /* 0x0000000000017941 */ /* 0x000fea0003800000 */
.L_x_47:
[----:B-1----:R-:W-:Y:S01]  /*2740*/  @!P3 IMAD R11, R28, R153, R10 ;  /* 0x000000991c0bb224 */ /* 0x002fe200078e020a */
[----:B------:R-:W-:Y:S04]  /*2750*/  BSSY B1, `(.L_x_49) ;  /* 0x0000006000017945 */ /* 0x000fe80003800000 */
[----:B------:R1:W-:Y:S01]  /*2760*/  @!P3 STG.E.U8 desc[UR36][R4.64+0x8], R11 ;  /* 0x0000080b0400b986 */ /* 0x0003e2000c101124 */
[----:B------:R-:W-:Y:S05]  /*2770*/  @P4 BRA `(.L_x_50) ;  /* 0x00000000000c4947 */ /* 0x000fea0003800000 */
[----:B------:R-:W1:Y:S02]  /*2780*/  LDG.E.U8 R164, desc[UR36][R2.64+0x9] ;  /* 0x0000092402a47981 */ /* 0x000e64000c1e1100 */
[----:B-1----:R-:W-:-:S05]  /*2790*/  PRMT R11, R164, 0x8880, RZ ;  /* 0x00008880a40b7816 */ /* 0x002fca00000000ff */
[----:B------:R-:W-:-:S07]  /*27a0*/  IMAD R10, R11, R152, RZ ;  /* 0x000000980b0a7224 */ /* 0x000fce00078e02ff */
.L_x_50:
[----:B------:R-:W-:Y:S05]  /*27b0*/  BSYNC B1 ;  /* 0x0000000000017941 */ /* 0x000fea0003800000 */
.L_x_49:
[C---:B------:R-:W-:Y:S01]  /*27c0*/  ISETP.LT.OR P2, PT, R0.reuse, 0x9, !P0 ;  /* 0x000000090000780c */ /* 0x040fe20004741670 */
[----:B------:R-:W-:Y:S01]  /*27d0*/  @!P4 IMAD R29, R29, R153, R10 ;  /* 0x000000991d1dc224 */ /* 0x000fe200078e020a */
        /* <DEDUP_REMOVED lines=8> */
.L_x_52:
[----:B------:R-:W-:Y:S05]  /*2860*/  BSYNC B1 ;  /* 0x0000000000017941 */ /* 0x000fea0003800000 */
.L_x_51:
[----:B-1----:R-:W-:Y:S01]  /*2870*/  @!P2 IMAD R11, R30, R153, R10 ;  /* 0x000000991e0ba224 */ /* 0x002fe200078e020a */
[----:B------:R-:W-:Y:S04]  /*2880*/  BSSY B1, `(.L_x_53) ;  /* 0x0000006000017945 */ /* 0x000fe80003800000 */
[----:B------:R1:W-:Y:S01]  /*2890*/  @!P2 STG.E.U8 desc[UR36][R6.64+0x8], R11 ;  /* 0x0000080b0600a986 */ /* 0x0003e2000c101124 */
[----:B------:R-:W-:Y:S05]  /*28a0*/  @P3 BRA `(.L_x_54) ;  /* 0x00000000000c3947 */ /* 0x000fea0003800000 */
[----:B------:R-:W1:Y:S02]  /*28b0*/  LDG.E.U8 R164, desc[UR36][R8.64+0x9] ;  /* 0x0000092408a47981 */ /* 0x000e64000c1e1100 */
[----:B-1----:R-:W-:-:S05]  /*28c0*/  PRMT R11, R164, 0x8880, RZ ;  /* 0x00008880a40b7816 */ /* 0x002fca00000000ff */
[----:B------:R-:W-:-:S07]  /*28d0*/  IMAD R10, R11, R152, RZ ;  /* 0x000000980b0a7224 */ /* 0x000fce00078e02ff */
.L_x_54:
[----:B------:R-:W-:Y:S05]  /*28e0*/  BSYNC B1 ;  /* 0x0000000000017941 */ /* 0x000fea0003800000 */
.L_x_53:
[----:B------:R-:W-:Y:S01]  /*28f0*/  @!P3 IMAD R31, R31, R153, R10 ;  /* 0x000000991f1fb224 */ /* 0x000fe200078e020a */
[----:B------:R-:W-:Y:S04]  /*2900*/  BSSY B1, `(.L_x_55) ;  /* 0x0000006000017945 */ /* 0x000fe80003800000 */
[----:B------:R0:W-:Y:S01]  /*2910*/  @!P3 STG.E.U8 desc[UR36][R6.64+0x9], R31 ;  /* 0x0000091f0600b986 */ /* 0x0001e2000c101124 */
[----:B------:R-:W-:Y:S05]  /*2920*/  @P4 BRA `(.L_x_56) ;  /* 0x00000000000c4947 */ /* 0x000fea0003800000 */
[----:B------:R-:W1:Y:S02]  /*2930*/  LDG.E.U8 R164, desc[UR36][R2.64+0x10] ;  /* 0x0000102402a47981 */ /* 0x000e64000c1e1100 */
[----:B-1----:R-:W-:-:S05]  /*2940*/  PRMT R11, R164, 0x8880, RZ ;  /* 0x00008880a40b7816 */ /* 0x002fca00000000ff */
[----:B------:R-:W-:-:S07]  /*2950*/  IMAD R10, R11, R152, RZ ;  /* 0x000000980b0a7224 */ /* 0x000fce00078e02ff */
.L_x_56:
[----:B------:R-:W-:Y:S05]  /*2960*/  BSYNC B1 ;  /* 0x0000000000017941 */ /* 0x000fea0003800000 */
.L_x_55:
        /* <DEDUP_REMOVED lines=10> */
.L_x_58:
[----:B------:R-:W-:Y:S05]  /*2a10*/  BSYNC B1 ;  /* 0x0000000000017941 */ /* 0x000fea0003800000 */
.L_x_57:
[----:B------:R-:W-:Y:S01]  /*2a20*/  @!P2 IMAD R33, R33, R153, R10 ;  /* 0x000000992121a224 */ /* 0x000fe200078e020a */
[----:B------:R-:W-:Y:S04]  /*2a30*/  BSSY B1, `(.L_x_59) ;  /* 0x0000006000017945 */ /* 0x000fe80003800000 */
[----:B------:R0:W-:Y:S01]  /*2a40*/  @!P2 STG.E.U8 desc[UR36][R4.64+0x11], R33 ;  /* 0x000011210400a986 */ /* 0x0001e2000c101124 */
[----:B------:R-:W-:Y:S05]  /*2a50*/  @P3 BRA `(.L_x_60) ;  /* 0x00000000000c3947 */ /* 0x000fea0003800000 */
[----:B------:R-:W1:Y:S02]  /*2a60*/  LDG.E.U8 R164, desc[UR36][R8.64+0x10] ;  /* 0x0000102408a47981 */ /* 0x000e64000c1e1100 */
[----:B-1----:R-:W-:-:S05]  /*2a70*/  PRMT R11, R164, 0x8880, RZ ;  /* 0x00008880a40b7816 */ /* 0x002fca00000000ff */
[----:B------:R-:W-:-:S07]  /*2a80*/  IMAD R10, R11, R152, RZ ;  /* 0x000000980b0a7224 */ /* 0x000fce00078e02ff */
.L_x_60:
[----:B------:R-:W-:Y:S05]  /*2a90*/  BSYNC B1 ;  /* 0x0000000000017941 */ /* 0x000fea0003800000 */
.L_x_59:
[----:B-1----:R-:W-:Y:S01]  /*2aa0*/  @!P3 IMAD R11, R34, R153, R10 ;  /* 0x00000099220bb224 */ /* 0x002fe200078e020a */
[----:B------:R-:W-:Y:S04]  /*2ab0*/  BSSY B1, `(.L_x_61) ;  /* 0x0000006000017945 */ /* 0x000fe80003800000 */
[----:B------:R1:W-:Y:S01]  /*2ac0*/  @!P3 STG.E.U8 desc[UR36][R6.64+0x10], R11 ;  /* 0x0000100b0600b986 */ /* 0x0003e2000c101124 */
[----:B------:R-:W-:Y:S05]  /*2ad0*/  @P4 BRA `(.L_x_62) ;  /* 0x00000000000c4947 */ /* 0x000fea0003800000 */
[----:B------:R-:W1:Y:S02]  /*2ae0*/  LDG.E.U8 R164, desc[UR36][R8.64+0x11] ;  /* 0x0000112408a47981 */ /* 0x000e64000c1e1100 */
[----:B-1----:R-:W-:-:S05]  /*2af0*/  PRMT R11, R164, 0x8880, RZ ;  /* 0x00008880a40b7816 */ /* 0x002fca00000000ff */
[----:B------:R-:W-:-:S07]  /*2b00*/  IMAD R10, R11, R152, RZ ;  /* 0x000000980b0a7224 */ /* 0x000fce00078e02ff */
.L_x_62:
[----:B------:R-:W-:Y:S05]  /*2b10*/  BSYNC B1 ;  /* 0x0000000000017941 */ /* 0x000fea0003800000 */
.L_x_61:
        /* <DEDUP_REMOVED lines=10> */
.L_x_64:
[----:B------:R-:W-:Y:S05]  /*2bc0*/  BSYNC B1 ;  /* 0x0000000000017941 */ /* 0x000fea0003800000 */
.L_x_63:
[----:B-1----:R-:W-:Y:S01]  /*2bd0*/  @!P2 IMAD R11, R36, R153, R10 ;  /* 0x00000099240ba224 */ /* 0x002fe200078e020a */
[----:B------:R-:W-:Y:S04]  /*2be0*/  BSSY B1, `(.L_x_65) ;  /* 0x0000006000017945 */ /* 0x000fe80003800000 */
[----:B------:R1:W-:Y:S01]  /*2bf0*/  @!P2 STG.E.U8 desc[UR36][R4.64+0x18], R11 ;  /* 0x0000180b0400a986 */ /* 0x0003e2000c101124 */
[----:B------:R-:W-:Y:S05]  /*2c00*/  @P3 BRA `(.L_x_66) ;  /* 0x00000000000c3947 */ /* 0x000fea0003800000 */
[----:B------:R-:W1:Y:S02]  /*2c10*/  LDG.E.U8 R164, desc[UR36][R2.64+0x19] ;  /* 0x0000192402a47981 */ /* 0x000e64000c1e1100 */
[----:B-1----:R-:W-:-:S05]  /*2c20*/  PRMT R11, R164, 0x8880, RZ ;  /* 0x00008880a40b7816 */ /* 0x002fca00000000ff */
[----:B------:R-:W-:-:S07]  /*2c30*/  IMAD R10, R11, R152, RZ ;  /* 0x000000980b0a7224 */ /* 0x000fce00078e02ff */
.L_x_66:
[----:B------:R-:W-:Y:S05]  /*2c40*/  BSYNC B1 ;  /* 0x0000000000017941 */ /* 0x000fea0003800000 */
.L_x_65:
[----:B------:R-:W-:Y:S01]  /*2c50*/  @!P3 IMAD R37, R37, R153, R10 ;  /* 0x000000992525b224 */ /* 0x000fe200078e020a */
[----:B------:R-:W-:Y:S04]  /*2c60*/  BSSY B1, `(.L_x_67) ;  /* 0x0000006000017945 */ /* 0x000fe80003800000 */
[----:B------:R0:W-:Y:S01]  /*2c70*/  @!P3 STG.E.U8 desc[UR36][R4.64+0x19], R37 ;  /* 0x000019250400b986 */ /* 0x0001e2000c101124 */
[----:B------:R-:W-:Y:S05]  /*2c80*/  @P4 BRA `(.L_x_68) ;  /* 0x00000000000c4947 */ /* 0x000fea0003800000 */
[----:B------:R-:W1:Y:S02]  /*2c90*/  LDG.E.U8 R164, desc[UR36][R8.64+0x18] ;  /* 0x0000182408a47981 */ /* 0x000e64000c1e1100 */
[----:B-1----:R-:W-:-:S05]  /*2ca0*/  PRMT R11, R164, 0x8880, RZ ;  /* 0x00008880a40b7816 */ /* 0x002fca00000000ff */
[----:B------:R-:W-:-:S07]  /*2cb0*/  IMAD R10, R11, R152, RZ ;  /* 0x000000980b0a7224 */ /* 0x000fce00078e02ff */
.L_x_68:
[----:B------:R-:W-:Y:S05]  /*2cc0*/  BSYNC B1 ;  /* 0x0000000000017941 */ /* 0x000fea0003800000 */
.L_x_67:
        /* <DEDUP_REMOVED lines=10> */
.L_x_70:
[----:B------:R-:W-:Y:S05]  /*2d70*/  BSYNC B1 ;  /* 0x0000000000017941 */ /* 0x000fea0003800000 */
.L_x_69:
[----:B------:R-:W-:Y:S01]  /*2d80*/  @!P2 IMAD R39, R39, R153, R10 ;  /* 0x000000992727a224 */ /* 0x000fe200078e020a */
[----:B------:R-:W-:Y:S04]  /*2d90*/  BSSY B1, `(.L_x_71) ;  /* 0x0000006000017945 */ /* 0x000fe80003800000 */
[----:B------:R0:W-:Y:S01]  /*2da0*/  @!P2 STG.E.U8 desc[UR36][R6.64+0x19], R39 ;  /* 0x000019270600a986 */ /* 0x0001e2000c101124 */
[----:B------:R-:W-:Y:S05]  /*2db0*/  @P3 BRA `(.L_x_72) ;  /* 0x00000000000c3947 */ /* 0x000fea0003800000 */
[----:B------:R-:W1:Y:S02]  /*2dc0*/  LDG.E.U8 R164, desc[UR36][R2.64+0x20] ;  /* 0x0000202402a47981 */ /* 0x000e64000c1e1100 */
[----:B-1----:R-:W-:-:S05]  /*2dd0*/  PRMT R11, R164, 0x8880, RZ ;  /* 0x00008880a40b7816 */ /* 0x002fca00000000ff */
[----:B------:R-:W-:-:S07]  /*2de0*/  IMAD R10, R11, R152, RZ ;  /* 0x000000980b0a7224 */ /* 0x000fce00078e02ff */
.L_x_72:
[----:B------:R-:W-:Y:S05]  /*2df0*/  BSYNC B1 ;  /* 0x0000000000017941 */ /* 0x000fea0003800000 */
.L_x_71:
[----:B-1----:R-:W-:Y:S01]  /*2e00*/  @!P3 IMAD R11, R40, R153, R10 ;  /* 0x00000099280bb224 */ /* 0x002fe200078e020a */
[----:B------:R-:W-:Y:S04]  /*2e10*/  BSSY B1, `(.L_x_73) ;  /* 0x0000006000017945 */ /* 0x000fe80003800000 */
[----:B------:R1:W-:Y:S01]  /*2e20*/  @!P3 STG.E.U8 desc[UR36][R4.64+0x20], R11 ;  /* 0x0000200b0400b986 */ /* 0x0003e2000c101124 */
[----:B------:R-:W-:Y:S05]  /*2e30*/  @P4 BRA `(.L_x_74) ;  /* 0x00000000000c4947 */ /* 0x000fea0003800000 */
[----:B------:R-:W1:Y:S02]  /*2e40*/  LDG.E.U8 R164, desc[UR36][R2.64+0x21] ;  /* 0x0000212402a47981 */ /* 0x000e64000c1e1100 */
[----:B-1----:R-:W-:-:S05]  /*2e50*/  PRMT R11, R164, 0x8880, RZ ;  /* 0x00008880a40b7816 */ /* 0x002fca00000000ff */
[----:B------:R-:W-:-:S07]  /*2e60*/  IMAD R10, R11, R152, RZ ;  /* 0x000000980b0a7224 */ /* 0x000fce00078e02ff */
.L_x_74:
[----:B------:R-:W-:Y:S05]  /*2e70*/  BSYNC B1 ;  /* 0x0000000000017941 */ /* 0x000fea0003800000 */
.L_x_73:
        /* <DEDUP_REMOVED lines=10> */
.L_x_76:
[----:B------:R-:W-:Y:S05]  /*2f20*/  BSYNC B1 ;  /* 0x0000000000017941 */ /* 0x000fea0003800000 */
.L_x_75:
[----:B-1----:R-:W-:Y:S01]  /*2f30*/  @!P2 IMAD R11, R42, R153, R10 ;  /* 0x000000992a0ba224 */ /* 0x002fe200078e020a */
[----:B------:R-:W-:Y:S04]  /*2f40*/  BSSY B1, `(.L_x_77) ;  /* 0x0000006000017945 */ /* 0x000fe80003800000 */
[----:B------:R1:W-:Y:S01]  /*2f50*/  @!P2 STG.E.U8 desc[UR36][R6.64+0x20], R11 ;  /* 0x0000200b0600a986 */ /* 0x0003e2000c101124 */
[----:B------:R-:W-:Y:S05]  /*2f60*/  @P3 BRA `(.L_x_78) ;  /* 0x00000000000c3947 */ /* 0x000fea0003800000 */
[----:B------:R-:W1:Y:S02]  /*2f70*/  LDG.E.U8 R164, desc[UR36][R8.64+0x21] ;  /* 0x0000212408a47981 */ /* 0x000e64000c1e1100 */
[----:B-1----:R-:W-:-:S05]  /*2f80*/  PRMT R11, R164, 0x8880, RZ ;  /* 0x00008880a40b7816 */ /* 0x002fca00000000ff */
[----:B------:R-:W-:-:S07]  /*2f90*/  IMAD R10, R11, R152, RZ ;  /* 0x000000980b0a7224 */ /* 0x000fce00078e02ff */
.L_x_78:
[----:B------:R-:W-:Y:S05]  /*2fa0*/  BSYNC B1 ;  /* 0x0000000000017941 */ /* 0x000fea0003800000 */
.L_x_77:
[----:B------:R-:W-:Y:S01]  /*2fb0*/  @!P3 IMAD R43, R43, R153, R10 ;  /* 0x000000992b2bb224 */ /* 0x000fe200078e020a */
[----:B------:R-:W-:Y:S04]  /*2fc0*/  BSSY B1, `(.L_x_79) ;  /* 0x0000006000017945 */ /* 0x000fe80003800000 */
[----:B------:R0:W-:Y:S01]  /*2fd0*/  @!P3 STG.E.U8 desc[UR36][R6.64+0x21], R43 ;  /* 0x0000212b0600b986 */ /* 0x0001e2000c101124 */
[----:B------:R-:W-:Y:S05]  /*2fe0*/  @P4 BRA `(.L_x_80) ;  /* 0x00000000000c4947 */ /* 0x000fea0003800000 */
[----:B------:R-:W1:Y:S02]  /*2ff0*/  LDG.E.U8 R164, desc[UR36][R2.64+0x28] ;  /* 0x0000282402a47981 */ /* 0x000e64000c1e1100 */
[----:B-1----:R-:W-:-:S05]  /*3000*/  PRMT R11, R164, 0x8880, RZ ;  /* 0x00008880a40b7816 */ /* 0x002fca00000000ff */
[----:B------:R-:W-:-:S07]  /*3010*/  IMAD R10, R11, R152, RZ ;  /* 0x000000980b0a7224 */ /* 0x000fce00078e02ff */
.L_x_80:
[----:B------:R-:W-:Y:S05]  /*3020*/  BSYNC B1 ;  /* 0x0000000000017941 */ /* 0x000fea0003800000 */
.L_x_79:
        /* <DEDUP_REMOVED lines=10> */
.L_x_82:
[----:B------:R-:W-:Y:S05]  /*30d0*/  BSYNC B1 ;  /* 0x0000000000017941 */ /* 0x000fea0003800000 */
.L_x_81:
[----:B------:R-:W-:Y:S01]  /*30e0*/  @!P2 IMAD R45, R45, R153, R10 ;  /* 0x000000992d2da224 */ /* 0x000fe200078e020a */
[----:B------:R-:W-:Y:S04]  /*30f0*/  BSSY B1, `(.L_x_83) ;  /* 0x0000006000017945 */ /* 0x000fe80003800000 */
[----:B------:R0:W-:Y:S01]  /*3100*/  @!P2 STG.E.U8 desc[UR36][R4.64+0x29], R45 ;  /* 0x0000292d0400a986 */ /* 0x0001e2000c101124 */
[----:B------:R-:W-:Y:S05]  /*3110*/  @P3 BRA `(.L_x_84) ;  /* 0x00000000000c3947 */ /* 0x000fea0003800000 */
[----:B------:R-:W1:Y:S02]  /*3120*/  LDG.E.U8 R164, desc[UR36][R8.64+0x28] ;  /* 0x0000282408a47981 */ /* 0x000e64000c1e1100 */
[----:B-1----:R-:W-:-:S05]  /*3130*/  PRMT R11, R164, 0x8880, RZ ;  /* 0x00008880a40b7816 */ /* 0x002fca00000000ff */
[----:B------:R-:W-:-:S07]  /*3140*/  IMAD R10, R11, R152, RZ ;  /* 0x000000980b0a7224 */ /* 0x000fce00078e02ff */
.L_x_84:
[----:B------:R-:W-:Y:S05]  /*3150*/  BSYNC B1 ;  /* 0x0000000000017941 */ /* 0x000fea0003800000 */
.L_x_83:
[----:B-1----:R-:W-:Y:S01]  /*3160*/  @!P3 IMAD R11, R46, R153, R10 ;  /* 0x000000992e0bb224 */ /* 0x002fe200078e020a */
[----:B------:R-:W-:Y:S04]  /*3170*/  BSSY B1, `(.L_x_85) ;  /* 0x0000006000017945 */ /* 0x000fe80003800000 */
[----:B------:R1:W-:Y:S01]  /*3180*/  @!P3 STG.E.U8 desc[UR36][R6.64+0x28], R11 ;  /* 0x0000280b0600b986 */ /* 0x0003e2000c101124 */
[----:B------:R-:W-:Y:S05]  /*3190*/  @P4 BRA `(.L_x_86) ;  /* 0x00000000000c4947 */ /* 0x000fea0003800000 */
[----:B------:R-:W1:Y:S02]  /*31a0*/  LDG.E.U8 R164, desc[UR36][R8.64+0x29] ;  /* 0x0000292408a47981 */ /* 0x000e64000c1e1100 */
[----:B-1----:R-:W-:-:S05]  /*31b0*/  PRMT R11, R164, 0x8880, RZ ;  /* 0x00008880a40b7816 */ /* 0x002fca00000000ff */
[----:B------:R-:W-:-:S07]  /*31c0*/  IMAD R10, R11, R152, RZ ;  /* 0x000000980b0a7224 */ /* 0x000fce00078e02ff */
.L_x_86:
[----:B------:R-:W-:Y:S05]  /*31d0*/  BSYNC B1 ;  /* 0x0000000000017941 */ /* 0x000fea0003800000 */
.L_x_85:
        /* <DEDUP_REMOVED lines=10> */
.L_x_88:
[----:B------:R-:W-:Y:S05]  /*3280*/  BSYNC B1 ;  /* 0x0000000000017941 */ /* 0x000fea0003800000 */
.L_x_87:
[----:B-1----:R-:W-:Y:S01]  /*3290*/  @!P2 IMAD R11, R48, R153, R10 ;  /* 0x00000099300ba224 */ /* 0x002fe200078e020a */
[----:B------:R-:W-:Y:S04]  /*32a0*/  BSSY B1, `(.L_x_89) ;  /* 0x0000006000017945 */ /* 0x000fe80003800000 */
[----:B------:R1:W-:Y:S01]  /*32b0*/  @!P2 STG.E.U8 desc[UR36][R4.64+0x30], R11 ;  /* 0x0000300b0400a986 */ /* 0x0003e2000c101124 */
[----:B------:R-:W-:Y:S05]  /*32c0*/  @P3 BRA `(.L_x_90) ;  /* 0x00000000000c3947 */ /* 0x000fea0003800000 */
[----:B------:R-:W1:Y:S02]  /*32d0*/  LDG.E.U8 R164, desc[UR36][R2.64+0x31] ;  /* 0x0000312402a47981 */ /* 0x000e64000c1e1100 */
[----:B-1----:R-:W-:-:S05]  /*32e0*/  PRMT R11, R164, 0x8880, RZ ;  /* 0x00008880a40b7816 */ /* 0x002fca00000000ff */
[----:B------:R-:W-:-:S07]  /*32f0*/  IMAD R10, R11, R152, RZ ;  /* 0x000000980b0a7224 */ /* 0x000fce00078e02ff */
.L_x_90:
[----:B------:R-:W-:Y:S05]  /*3300*/  BSYNC B1 ;  /* 0x0000000000017941 */ /* 0x000fea0003800000 */
.L_x_89:
[----:B------:R-:W-:Y:S01]  /*3310*/  @!P3 IMAD R49, R49, R153, R10 ;  /* 0x000000993131b224 */ /* 0x000fe200078e020a */
[----:B------:R-:W-:Y:S04]  /*3320*/  BSSY B1, `(.L_x_91) ;  /* 0x0000006000017945 */ /* 0x000fe80003800000 */
[----:B------:R0:W-:Y:S01]  /*3330*/  @!P3 STG.E.U8 desc[UR36][R4.64+0x31], R49 ;  /* 0x000031310400b986 */ /* 0x0001e2000c101124 */
[----:B------:R-:W-:Y:S05]  /*3340*/  @P4 BRA `(.L_x_92) ;  /* 0x00000000000c4947 */ /* 0x000fea0003800000 */
[----:B------:R-:W1:Y:S02]  /*3350*/  LDG.E.U8 R164, desc[UR36][R8.64+0x30] ;  /* 0x0000302408a47981 */ /* 0x000e64000c1e1100 */
[----:B-1----:R-:W-:-:S05]  /*3360*/  PRMT R11, R164, 0x8880, RZ ;  /* 0x00008880a40b7816 */ /* 0x002fca00000000ff */
[----:B------:R-:W-:-:S07]  /*3370*/  IMAD R10, R11, R152, RZ ;  /* 0x000000980b0a7224 */ /* 0x000fce00078e02ff */
.L_x_92:
[----:B------:R-:W-:Y:S05]  /*3380*/  BSYNC B1 ;  /* 0x0000000000017941 */ /* 0x000fea0003800000 */
.L_x_91:
        /* <DEDUP_REMOVED lines=10> */
.L_x_94:
[----:B------:R-:W-:Y:S05]  /*3430*/  BSYNC B1 ;  /* 0x0000000000017941 */ /* 0x000fea0003800000 */
.L_x_93:
[----:B------:R-:W-:Y:S01]  /*3440*/  @!P2 IMAD R51, R51, R153, R10 ;  /* 0x000000993333a224 */ /* 0x000fe200078e020a */
[----:B------:R-:W-:Y:S04]  /*3450*/  BSSY B1, `(.L_x_95) ;  /* 0x0000006000017945 */ /* 0x000fe80003800000 */
[----:B------:R0:W-:Y:S01]  /*3460*/  @!P2 STG.E.U8 desc[UR36][R6.64+0x31], R51 ;  /* 0x000031330600a986 */ /* 0x0001e2000c101124 */
[----:B------:R-:W-:Y:S05]  /*3470*/  @P3 BRA `(.L_x_96) ;  /* 0x00000000000c3947 */ /* 0x000fea0003800000 */
[----:B------:R-:W1:Y:S02]  /*3480*/  LDG.E.U8 R164, desc[UR36][R2.64+0x38] ;  /* 0x0000382402a47981 */ /* 0x000e64000c1e1100 */
[----:B-1----:R-:W-:-:S05]  /*3490*/  PRMT R11, R164, 0x8880, RZ ;  /* 0x00008880a40b7816 */ /* 0x002fca00000000ff */
[----:B------:R-:W-:-:S07]  /*34a0*/  IMAD R10, R11, R152, RZ ;  /* 0x000000980b0a7224 */ /* 0x000fce00078e02ff */
.L_x_96:
[----:B------:R-:W-:Y:S05]  /*34b0*/  BSYNC B1 ;  /* 0x0000000000017941 */ /* 0x000fea0003800000 */
.L_x_95:
[----:B-1----:R-:W-:Y:S01]  /*34c0*/  @!P3 IMAD R11, R52, R153, R10 ;  /* 0x00000099340bb224 */ /* 0x002fe200078e020a */
[----:B------:R-:W-:Y:S04]  /*34d0*/  BSSY B1, `(.L_x_97) ;  /* 0x0000006000017945 */ /* 0x000fe80003800000 */
[----:B------:R1:W-:Y:S01]  /*34e0*/  @!P3 STG.E.U8 desc[UR36][R4.64+0x38], R11 ;  /* 0x0000380b0400b986 */ /* 0x0003e2000c101124 */
[----:B------:R-:W-:Y:S05]  /*34f0*/  @P4 BRA `(.L_x_98) ;  /* 0x00000000000c4947 */ /* 0x000fea0003800000 */
[----:B------:R-:W1:Y:S02]  /*3500*/  LDG.E.U8 R164, desc[UR36][R2.64+0x39] ;  /* 0x0000392402a47981 */ /* 0x000e64000c1e1100 */
[----:B-1----:R-:W-:-:S05]  /*3510*/  PRMT R11, R164, 0x8880, RZ ;  /* 0x00008880a40b7816 */ /* 0x002fca00000000ff */
[----:B------:R-:W-:-:S07]  /*3520*/  IMAD R10, R11, R152, RZ ;  /* 0x000000980b0a7224 */ /* 0x000fce00078e02ff */
.L_x_98:
[----:B------:R-:W-:Y:S05]  /*3530*/  BSYNC B1 ;  /* 0x0000000000017941 */ /* 0x000fea0003800000 */
.L_x_97:
        /* <DEDUP_REMOVED lines=10> */
.L_x_100:
[----:B------:R-:W-:Y:S05]  /*35e0*/  BSYNC B1 ;  /* 0x0000000000017941 */ /* 0x000fea0003800000 */
.L_x_99:
[----:B-1----:R-:W-:Y:S01]  /*35f0*/  @!P2 IMAD R11, R54, R153, R10 ;  /* 0x00000099360ba224 */ /* 0x002fe200078e020a */
[----:B------:R-:W-:Y:S04]  /*3600*/  BSSY B1, `(.L_x_101) ;  /* 0x0000006000017945 */ /* 0x000fe80003800000 */
[----:B------:R1:W-:Y:S01]  /*3610*/  @!P2 STG.E.U8 desc[UR36][R6.64+0x38], R11 ;  /* 0x0000380b0600a986 */ /* 0x0003e2000c101124 */
[----:B------:R-:W-:Y:S05]  /*3620*/  @P3 BRA `(.L_x_102) ;  /* 0x00000000000c3947 */ /* 0x000fea0003800000 */
[----:B------:R-:W1:Y:S02]  /*3630*/  LDG.E.U8 R164, desc[UR36][R8.64+0x39] ;  /* 0x0000392408a47981 */ /* 0x000e64000c1e1100 */
[----:B-1----:R-:W-:-:S05]  /*3640*/  PRMT R11, R164, 0x8880, RZ ;  /* 0x00008880a40b7816 */ /* 0x002fca00000000ff */
[----:B------:R-:W-:-:S07]  /*3650*/  IMAD R10, R11, R152, RZ ;  /* 0x000000980b0a7224 */ /* 0x000fce00078e02ff */
.L_x_102:
[----:B------:R-:W-:Y:S05]  /*3660*/  BSYNC B1 ;  /* 0x0000000000017941 */ /* 0x000fea0003800000 */
.L_x_101:
[----:B------:R-:W-:Y:S01]  /*3670*/  @!P3 IMAD R55, R55, R153, R10 ;  /* 0x000000993737b224 */ /* 0x000fe200078e020a */
[----:B------:R-:W-:Y:S04]  /*3680*/  BSSY B1, `(.L_x_103) ;  /* 0x0000006000017945 */ /* 0x000fe80003800000 */
[----:B------:R0:W-:Y:S01]  /*3690*/  @!P3 STG.E.U8 desc[UR36][R6.64+0x39], R55 ;  /* 0x000039370600b986 */ /* 0x0001e2000c101124 */
[----:B------:R-:W-:Y:S05]  /*36a0*/  @P4 BRA `(.L_x_104) ;  /* 0x00000000000c4947 */ /* 0x000fea0003800000 */
[----:B------:R-:W1:Y:S02]  /*36b0*/  LDG.E.U8 R164, desc[UR36][R2.64+0x40] ;  /* 0x0000402402a47981 */ /* 0x000e64000c1e1100 */
[----:B-1----:R-:W-:-:S05]  /*36c0*/  PRMT R11, R164, 0x8880, RZ ;  /* 0x00008880a40b7816 */ /* 0x002fca00000000ff */
[----:B------:R-:W-:-:S07]  /*36d0*/  IMAD R10, R11, R152, RZ ;  /* 0x000000980b0a7224 */ /* 0x000fce00078e02ff */
.L_x_104:
[----:B------:R-:W-:Y:S05]  /*36e0*/  BSYNC B1 ;  /* 0x0000000000017941 */ /* 0x000fea0003800000 */
.L_x_103:
        /* <DEDUP_REMOVED lines=10> */
.L_x_106:
[----:B------:R-:W-:Y:S05]  /*3790*/  BSYNC B1 ;  /* 0x0000000000017941 */ /* 0x000fea0003800000 */
.L_x_105:
[----:B------:R-:W-:Y:S01]  /*37a0*/  @!P2 IMAD R57, R57, R153, R10 ;  /* 0x000000993939a224 */ /* 0x000fe200078e020a */
[----:B------:R-:W-:Y:S04]  /*37b0*/  BSSY B1, `(.L_x_107) ;  /* 0x0000006000017945 */ /* 0x000fe80003800000 */
[----:B------:R0:W-:Y:S01]  /*37c0*/  @!P2 STG.E.U8 desc[UR36][R4.64+0x41], R57 ;  /* 0x000041390400a986 */ /* 0x0001e2000c101124 */
[----:B------:R-:W-:Y:S05]  /*37d0*/  @P3 BRA `(.L_x_108) ;  /* 0x00000000000c3947 */ /* 0x000fea0003800000 */
[----:B------:R-:W1:Y:S02]  /*37e0*/  LDG.E.U8 R164, desc[UR36][R8.64+0x40] ;  /* 0x0000402408a47981 */ /* 0x000e64000c1e1100 */
[----:B-1----:R-:W-:-:S05]  /*37f0*/  PRMT R11, R164, 0x8880, RZ ;  /* 0x00008880a40b7816 */ /* 0x002fca00000000ff */
[----:B------:R-:W-:-:S07]  /*3800*/  IMAD R10, R11, R152, RZ ;  /* 0x000000980b0a7224 */ /* 0x000fce00078e02ff */
.L_x_108:
[----:B------:R-:W-:Y:S05]  /*3810*/  BSYNC B1 ;  /* 0x0000000000017941 */ /* 0x000fea0003800000 */
.L_x_107:
[----:B-1----:R-:W-:Y:S01]  /*3820*/  @!P3 IMAD R11, R58, R153, R10 ;  /* 0x000000993a0bb224 */ /* 0x002fe200078e020a */
[----:B------:R-:W-:Y:S04]  /*3830*/  BSSY B1, `(.L_x_109) ;  /* 0x0000006000017945 */ /* 0x000fe80003800000 */
[----:B------:R1:W-:Y:S01]  /*3840*/  @!P3 STG.E.U8 desc[UR36][R6.64+0x40], R11 ;  /* 0x0000400b0600b986 */ /* 0x0003e2000c101124 */
[----:B------:R-:W-:Y:S05]  /*3850*/  @P4 BRA `(.L_x_110) ;  /* 0x00000000000c4947 */ /* 0x000fea0003800000 */
[----:B------:R-:W1:Y:S02]  /*3860*/  LDG.E.U8 R164, desc[UR36][R8.64+0x41] ;  /* 0x0000412408a47981 */ /* 0x000e64000c1e1100 */
[----:B-1----:R-:W-:-:S05]  /*3870*/  PRMT R11, R164, 0x8880, RZ ;  /* 0x00008880a40b7816 */ /* 0x002fca00000000ff */
[----:B------:R-:W-:-:S07]  /*3880*/  IMAD R10, R11, R152, RZ ;  /* 0x000000980b0a7224 */ /* 0x000fce00078e02ff */
.L_x_110:
[----:B------:R-:W-:Y:S05]  /*3890*/  BSYNC B1 ;  /* 0x0000000000017941 */ /* 0x000fea0003800000 */
.L_x_109:
        /* <DEDUP_REMOVED lines=10> */
.L_x_112:
[----:B------:R-:W-:Y:S05]  /*3940*/  BSYNC B1 ;  /* 0x0000000000017941 */ /* 0x000fea0003800000 */
.L_x_111:
[----:B-1----:R-:W-:Y:S01]  /*3950*/  @!P2 IMAD R11, R60, R153, R10 ;  /* 0x000000993c0ba224 */ /* 0x002fe200078e020a */
[----:B------:R-:W-:Y:S04]  /*3960*/  BSSY B1, `(.L_x_113) ;  /* 0x0000006000017945 */ /* 0x000fe80003800000 */
[----:B------:R1:W-:Y:S01]  /*3970*/  @!P2 STG.E.U8 desc[UR36][R4.64+0x48], R11 ;  /* 0x0000480b0400a986 */ /* 0x0003e2000c101124 */
[----:B------:R-:W-:Y:S05]  /*3980*/  @P3 BRA `(.L_x_114) ;  /* 0x00000000000c3947 */ /* 0x000fea0003800000 */
[----:B------:R-:W1:Y:S02]  /*3990*/  LDG.E.U8 R164, desc[UR36][R2.64+0x49] ;  /* 0x0000492402a47981 */ /* 0x000e64000c1e1100 */
[----:B-1----:R-:W-:-:S05]  /*39a0*/  PRMT R11, R164, 0x8880, RZ ;  /* 0x00008880a40b7816 */ /* 0x002fca00000000ff */
[----:B------:R-:W-:-:S07]  /*39b0*/  IMAD R10, R11, R152, RZ ;  /* 0x000000980b0a7224 */ /* 0x000fce00078e02ff */
.L_x_114:
[----:B------:R-:W-:Y:S05]  /*39c0*/  BSYNC B1 ;  /* 0x0000000000017941 */ /* 0x000fea0003800000 */
.L_x_113:
[----:B------:R-:W-:Y:S01]  /*39d0*/  @!P3 IMAD R61, R61, R153, R10 ;  /* 0x000000993d3db224 */ /* 0x000fe200078e020a */
[----:B------:R-:W-:Y:S04]  /*39e0*/  BSSY B1, `(.L_x_115) ;  /* 0x0000006000017945 */ /* 0x000fe80003800000 */
[----:B------:R0:W-:Y:S01]  /*39f0*/  @!P3 STG.E.U8 desc[UR36][R4.64+0x49], R61 ;  /* 0x0000493d0400b986 */ /* 0x0001e2000c101124 */
[----:B------:R-:W-:Y:S05]  /*3a00*/  @P4 BRA `(.L_x_116) ;  /* 0x00000000000c4947 */ /* 0x000fea0003800000 */
[----:B------:R-:W1:Y:S02]  /*3a10*/  LDG.E.U8 R164, desc[UR36][R8.64+0x48] ;  /* 0x0000482408a47981 */ /* 0x000e64000c1e1100 */
[----:B-1----:R-:W-:-:S05]  /*3a20*/  PRMT R11, R164, 0x8880, RZ ;  /* 0x00008880a40b7816 */ /* 0x002fca00000000ff */
[----:B------:R-:W-:-:S07]  /*3a30*/  IMAD R10, R11, R152, RZ ;  /* 0x000000980b0a7224 */ /* 0x000fce00078e02ff */
.L_x_116:
[----:B------:R-:W-:Y:S05]  /*3a40*/  BSYNC B1 ;  /* 0x0000000000017941 */ /* 0x000fea0003800000 */
.L_x_115:
        /* <DEDUP_REMOVED lines=10> */
.L_x_118:
[----:B------:R-:W-:Y:S05]  /*3af0*/  BSYNC B1 ;  /* 0x0000000000017941 */ /* 0x000fea0003800000 */
.L_x_117:
[----:B------:R-:W-:Y:S01]  /*3b00*/  @!P2 IMAD R63, R63, R153, R10 ;  /* 0x000000993f3fa224 */ /* 0x000fe200078e020a */
[----:B------:R-:W-:Y:S04]  /*3b10*/  BSSY B1, `(.L_x_119) ;  /* 0x0000006000017945 */ /* 0x000fe80003800000 */
[----:B------:R0:W-:Y:S01]  /*3b20*/  @!P2 STG.E.U8 desc[UR36][R6.64+0x49], R63 ;  /* 0x0000493f0600a986 */ /* 0x0001e2000c101124 */
[----:B------:R-:W-:Y:S05]  /*3b30*/  @P3 BRA `(.L_x_120) ;  /* 0x00000000000c3947 */ /* 0x000fea0003800000 */
[----:B------:R-:W1:Y:S02]  /*3b40*/  LDG.E.U8 R164, desc[UR36][R2.64+0x50] ;  /* 0x0000502402a47981 */ /* 0x000e64000c1e1100 */
[----:B-1----:R-:W-:-:S05]  /*3b50*/  PRMT R11, R164, 0x8880, RZ ;  /* 0x00008880a40b7816 */ /* 0x002fca00000000ff */
[----:B------:R-:W-:-:S07]  /*3b60*/  IMAD R10, R11, R152, RZ ;  /* 0x000000980b0a7224 */ /* 0x000fce00078e02ff */
.L_x_120:
[----:B------:R-:W-:Y:S05]  /*3b70*/  BSYNC B1 ;  /* 0x0000000000017941 */ /* 0x000fea0003800000 */
.L_x_119:
[----:B-1----:R-:W-:Y:S01]  /*3b80*/  @!P3 IMAD R11, R64, R153, R10 ;  /* 0x00000099400bb224 */ /* 0x002fe200078e020a */
[----:B------:R-:W-:Y:S04]  /*3b90*/  BSSY B1, `(.L_x_121) ;  /* 0x0000006000017945 */ /* 0x000fe80003800000 */
[----:B------:R1:W-:Y:S01]  /*3ba0*/  @!P3 STG.E.U8 desc[UR36][R4.64+0x50], R11 ;  /* 0x0000500b0400b986 */ /* 0x0003e2000c101124 */
[----:B------:R-:W-:Y:S05]  /*3bb0*/  @P4 BRA `(.L_x_122) ;  /* 0x00000000000c4947 */ /* 0x000fea0003800000 */
[----:B------:R-:W1:Y:S02]  /*3bc0*/  LDG.E.U8 R164, desc[UR36][R2.64+0x51] ;  /* 0x0000512402a47981 */ /* 0x000e64000c1e1100 */
[----:B-1----:R-:W-:-:S05]  /*3bd0*/  PRMT R11, R164, 0x8880, RZ ;  /* 0x00008880a40b7816 */ /* 0x002fca00000000ff */
[----:B------:R-:W-:-:S07]  /*3be0*/  IMAD R10, R11, R152, RZ ;  /* 0x000000980b0a7224 */ /* 0x000fce00078e02ff */
.L_x_122:
[----:B------:R-:W-:Y:S05]  /*3bf0*/  BSYNC B1 ;  /* 0x0000000000017941 */ /* 0x000fea0003800000 */
.L_x_121:
        /* <DEDUP_REMOVED lines=10> */
.L_x_124:
[----:B------:R-:W-:Y:S05]  /*3ca0*/  BSYNC B1 ;  /* 0x0000000000017941 */ /* 0x000fea0003800000 */
.L_x_123:
[----:B-1----:R-:W-:Y:S01]  /*3cb0*/  @!P2 IMAD R11, R66, R153, R10 ;  /* 0x00000099420ba224 */ /* 0x002fe200078e020a */
[----:B------:R-:W-:Y:S04]  /*3cc0*/  BSSY B1, `(.L_x_125) ;  /* 0x0000006000017945 */ /* 0x000fe80003800000 */
[----:B------:R1:W-:Y:S01]  /*3cd0*/  @!P2 STG.E.U8 desc[UR36][R6.64+0x50], R11 ;  /* 0x0000500b0600a986 */ /* 0x0003e2000c101124 */
[----:B------:R-:W-:Y:S05]  /*3ce0*/  @P3 BRA `(.L_x_126) ;  /* 0x00000000000c3947 */ /* 0x000fea0003800000 */
[----:B------:R-:W1:Y:S02]  /*3cf0*/  LDG.E.U8 R164, desc[UR36][R8.64+0x51] ;  /* 0x0000512408a47981 */ /* 0x000e64000c1e1100 */
[----:B-1----:R-:W-:-:S05]  /*3d00*/  PRMT R11, R164, 0x8880, RZ ;  /* 0x00008880a40b7816 */ /* 0x002fca00000000ff */
[----:B------:R-:W-:-:S07]  /*3d10*/  IMAD R10, R11, R152, RZ ;  /* 0x000000980b0a7224 */ /* 0x000fce00078e02ff */
.L_x_126:
[----:B------:R-:W-:Y:S05]  /*3d20*/  BSYNC B1 ;  /* 0x0000000000017941 */ /* 0x000fea0003800000 */
.L_x_125:
[----:B------:R-:W-:Y:S01]  /*3d30*/  @!P3 IMAD R67, R67, R153, R10 ;  /* 0x000000994343b224 */ /* 0x000fe200078e020a */
[----:B------:R-:W-:Y:S04]  /*3d40*/  BSSY B1, `(.L_x_127) ;  /* 0x0000006000017945 */ /* 0x000fe80003800000 */
[----:B------:R0:W-:Y:S01]  /*3d50*/  @!P3 STG.E.U8 desc[UR36][R6.64+0x51], R67 ;  /* 0x000051430600b986 */ /* 0x0001e2000c101124 */
[----:B------:R-:W-:Y:S05]  /*3d60*/  @P4 BRA `(.L_x_128) ;  /* 0x00000000000c4947 */ /* 0x000fea0003800000 */
[----:B------:R-:W1:Y:S02]  /*3d70*/  LDG.E.U8 R164, desc[UR36][R2.64+0x58] ;  /* 0x0000582402a47981 */ /* 0x000e64000c1e1100 */
[----:B-1----:R-:W-:-:S05]  /*3d80*/  PRMT R11, R164, 0x8880, RZ ;  /* 0x00008880a40b7816 */ /* 0x002fca00000000ff */
[----:B------:R-:W-:-:S07]  /*3d90*/  IMAD R10, R11, R152, RZ ;  /* 0x000000980b0a7224 */ /* 0x000fce00078e02ff */
.L_x_128:
[----:B------:R-:W-:Y:S05]  /*3da0*/  BSYNC B1 ;  /* 0x0000000000017941 */ /* 0x000fea0003800000 */
.L_x_127:
        /* <DEDUP_REMOVED lines=10> */
.L_x_130:
[----:B------:R-:W-:Y:S05]  /*3e50*/  BSYNC B1 ;  /* 0x0000000000017941 */ /* 0x000fea0003800000 */
.L_x_129:
[----:B------:R-:W-:Y:S01]  /*3e60*/  @!P2 IMAD R69, R69, R153, R10 ;  /* 0x000000994545a224 */ /* 0x000fe200078e020a */
[----:B------:R-:W-:Y:S04]  /*3e70*/  BSSY B1, `(.L_x_131) ;  /* 0x0000006000017945 */ /* 0x000fe80003800000 */
[----:B------:R0:W-:Y:S01]  /*3e80*/  @!P2 STG.E.U8 desc[UR36][R4.64+0x59], R69 ;  /* 0x000059450400a986 */ /* 0x0001e2000c101124 */
[----:B------:R-:W-:Y:S05]  /*3e90*/  @P3 BRA `(.L_x_132) ;  /* 0x00000000000c3947 */ /* 0x000fea0003800000 */
[----:B------:R-:W1:Y:S02]  /*3ea0*/  LDG.E.U8 R164, desc[UR36][R8.64+0x58] ;  /* 0x0000582408a47981 */ /* 0x000e64000c1e1100 */
[----:B-1----:R-:W-:-:S05]  /*3eb0*/  PRMT R11, R164, 0x8880, RZ ;  /* 0x00008880a40b7816 */ /* 0x002fca00000000ff */
[----:B------:R-:W-:-:S07]  /*3ec0*/  IMAD R10, R11, R152, RZ ;  /* 0x000000980b0a7224 */ /* 0x000fce00078e02ff */
.L_x_132:
[----:B------:R-:W-:Y:S05]  /*3ed0*/  BSYNC B1 ;  /* 0x0000000000017941 */ /* 0x000fea0003800000 */
.L_x_131:
[----:B-1----:R-:W-:Y:S01]  /*3ee0*/  @!P3 IMAD R11, R70, R153, R10 ;  /* 0x00000099460bb224 */ /* 0x002fe200078e020a */
[----:B------:R-:W-:Y:S04]  /*3ef0*/  BSSY B1, `(.L_x_133) ;  /* 0x0000006000017945 */ /* 0x000fe80003800000 */
[----:B------:R1:W-:Y:S01]  /*3f00*/  @!P3 STG.E.U8 desc[UR36][R6.64+0x58], R11 ;  /* 0x0000580b0600b986 */ /* 0x0003e2000c101124 */
[----:B------:R-:W-:Y:S05]  /*3f10*/  @P4 BRA `(.L_x_134) ;  /* 0x00000000000c4947 */ /* 0x000fea0003800000 */
[----:B------:R-:W1:Y:S02]  /*3f20*/  LDG.E.U8 R164, desc[UR36][R8.64+0x59] ;  /* 0x0000592408a47981 */ /* 0x000e64000c1e1100 */
[----:B-1----:R-:W-:-:S05]  /*3f30*/  PRMT R11, R164, 0x8880, RZ ;  /* 0x00008880a40b7816 */ /* 0x002fca00000000ff */
[----:B------:R-:W-:-:S07]  /*3f40*/  IMAD R10, R11, R152, RZ ;  /* 0x000000980b0a7224 */ /* 0x000fce00078e02ff */
.L_x_134:
[----:B------:R-:W-:Y:S05]  /*3f50*/  BSYNC B1 ;  /* 0x0000000000017941 */ /* 0x000fea0003800000 */
.L_x_133:
        /* <DEDUP_REMOVED lines=10> */
.L_x_136:
[----:B------:R-:W-:Y:S05]  /*4000*/  BSYNC B1 ;  /* 0x0000000000017941 */ /* 0x000fea0003800000 */
.L_x_135:
[----:B-1----:R-:W-:Y:S01]  /*4010*/  @!P2 IMAD R11, R72, R153, R10 ;  /* 0x00000099480ba224 */ /* 0x002fe200078e020a */
[----:B------:R-:W-:Y:S04]  /*4020*/  BSSY B1, `(.L_x_137) ;  /* 0x0000006000017945 */ /* 0x000fe80003800000 */
[----:B------:R1:W-:Y:S01]  /*4030*/  @!P2 STG.E.U8 desc[UR36][R4.64+0x60], R11 ;  /* 0x0000600b0400a986 */ /* 0x0003e2000c101124 */
[----:B------:R-:W-:Y:S05]  /*4040*/  @P3 BRA `(.L_x_138) ;  /* 0x00000000000c3947 */ /* 0x000fea0003800000 */
[----:B------:R-:W1:Y:S02]  /*4050*/  LDG.E.U8 R164, desc[UR36][R2.64+0x61] ;  /* 0x0000612402a47981 */ /* 0x000e64000c1e1100 */
[----:B-1----:R-:W-:-:S05]  /*4060*/  PRMT R11, R164, 0x8880, RZ ;  /* 0x00008880a40b7816 */ /* 0x002fca00000000ff */
[----:B------:R-:W-:-:S07]  /*4070*/  IMAD R10, R11, R152, RZ ;  /* 0x000000980b0a7224 */ /* 0x000fce00078e02ff */
.L_x_138:
[----:B------:R-:W-:Y:S05]  /*4080*/  BSYNC B1 ;  /* 0x0000000000017941 */ /* 0x000fea0003800000 */
.L_x_137:
[----:B------:R-:W-:Y:S01]  /*4090*/  @!P3 IMAD R73, R73, R153, R10 ;  /* 0x000000994949b224 */ /* 0x000fe200078e020a */
[----:B------:R-:W-:Y:S04]  /*40a0*/  BSSY B1, `(.L_x_139) ;  /* 0x0000006000017945 */ /* 0x000fe80003800000 */
[----:B------:R0:W-:Y:S01]  /*40b0*/  @!P3 STG.E.U8 desc[UR36][R4.64+0x61], R73 ;  /* 0x000061490400b986 */ /* 0x0001e2000c101124 */
[----:B------:R-:W-:Y:S05]  /*40c0*/  @P4 BRA `(.L_x_140) ;  /* 0x00000000000c4947 */ /* 0x000fea0003800000 */
[----:B------:R-:W1:Y:S02]  /*40d0*/  LDG.E.U8 R164, desc[UR36][R8.64+0x60] ;  /* 0x0000602408a47981 */ /* 0x000e64000c1e1100 */
[----:B-1----:R-:W-:-:S05]  /*40e0*/  PRMT R11, R164, 0x8880, RZ ;  /* 0x00008880a40b7816 */ /* 0x002fca00000000ff */
[----:B------:R-:W-:-:S07]  /*40f0*/  IMAD R10, R11, R152, RZ ;  /* 0x000000980b0a7224 */ /* 0x000fce00078e02ff */
.L_x_140:
[----:B------:R-:W-:Y:S05]  /*4100*/  BSYNC B1 ;  /* 0x0000000000017941 */ /* 0x000fea0003800000 */
.L_x_139:
        /* <DEDUP_REMOVED lines=10> */
.L_x_142:
[----:B------:R-:W-:Y:S05]  /*41b0*/  BSYNC B1 ;  /* 0x0000000000017941 */ /* 0x000fea0003800000 */
.L_x_141:
[----:B------:R-:W-:Y:S01]  /*41c0*/  @!P2 IMAD R75, R75, R153, R10 ;  /* 0x000000994b4ba224 */ /* 0x000fe200078e020a */
[----:B------:R-:W-:Y:S04]  /*41d0*/  BSSY B1, `(.L_x_143) ;  /* 0x0000006000017945 */ /* 0x000fe80003800000 */
[----:B------:R0:W-:Y:S01]  /*41e0*/  @!P2 STG.E.U8 desc[UR36][R6.64+0x61], R75 ;  /* 0x0000614b0600a986 */ /* 0x0001e2000c101124 */
[----:B------:R-:W-:Y:S05]  /*41f0*/  @P3 BRA `(.L_x_144) ;  /* 0x00000000000c3947 */ /* 0x000fea0003800000 */
[----:B------:R-:W1:Y:S02]  /*4200*/  LDG.E.U8 R164, desc[UR36][R2.64+0x68] ;  /* 0x0000682402a47981 */ /* 0x000e64000c1e1100 */
[----:B-1----:R-:W-:-:S05]  /*4210*/  PRMT R11, R164, 0x8880, RZ ;  /* 0x00008880a40b7816 */ /* 0x002fca00000000ff */
[----:B------:R-:W-:-:S07]  /*4220*/  IMAD R10, R11, R152, RZ ;  /* 0x000000980b0a7224 */ /* 0x000fce00078e02ff */
.L_x_144:
[----:B------:R-:W-:Y:S05]  /*4230*/  BSYNC B1 ;  /* 0x0000000000017941 */ /* 0x000fea0003800000 */
.L_x_143:
[----:B-1----:R-:W-:Y:S01]  /*4240*/  @!P3 IMAD R11, R76, R153, R10 ;  /* 0x000000994c0bb224 */ /* 0x002fe200078e020a */
[----:B------:R-:W-:Y:S04]  /*4250*/  BSSY B1, `(.L_x_145) ;  /* 0x0000006000017945 */ /* 0x000fe80003800000 */
[----:B------:R1:W-:Y:S01]  /*4260*/  @!P3 STG.E.U8 desc[UR36][R4.64+0x68], R11 ;  /* 0x0000680b0400b986 */ /* 0x0003e2000c101124 */
[----:B------:R-:W-:Y:S05]  /*4270*/  @P4 BRA `(.L_x_146) ;  /* 0x00000000000c4947 */ /* 0x000fea0003800000 */
[----:B------:R-:W1:Y:S02]  /*4280*/  LDG.E.U8 R164, desc[UR36][R2.64+0x69] ;  /* 0x0000692402a47981 */ /* 0x000e64000c1e1100 */
[----:B-1----:R-:W-:-:S05]  /*4290*/  PRMT R11, R164, 0x8880, RZ ;  /* 0x00008880a40b7816 */ /* 0x002fca00000000ff */
[----:B------:R-:W-:-:S07]  /*42a0*/  IMAD R10, R11, R152, RZ ;  /* 0x000000980b0a7224 */ /* 0x000fce00078e02ff */
.L_x_146:
[----:B------:R-:W-:Y:S05]  /*42b0*/  BSYNC B1 ;  /* 0x0000000000017941 */ /* 0x000fea0003800000 */
.L_x_145:
        /* <DEDUP_REMOVED lines=10> */
.L_x_148:
[----:B------:R-:W-:Y:S05]  /*4360*/  BSYNC B1 ;  /* 0x0000000000017941 */ /* 0x000fea0003800000 */
.L_x_147:
[----:B-1----:R-:W-:Y:S01]  /*4370*/  @!P2 IMAD R11, R78, R153, R10 ;  /* 0x000000994e0ba224 */ /* 0x002fe200078e020a */
[----:B------:R-:W-:Y:S04]  /*4380*/  BSSY B1, `(.L_x_149) ;  /* 0x0000006000017945 */ /* 0x000fe80003800000 */
[----:B------:R1:W-:Y:S01]  /*4390*/  @!P2 STG.E.U8 desc[UR36][R6.64+0x68], R11 ;  /* 0x0000680b0600a986 */ /* 0x0003e2000c101124 */
[----:B------:R-:W-:Y:S05]  /*43a0*/  @P3 BRA `(.L_x_150) ;  /* 0x00000000000c3947 */ /* 0x000fea0003800000 */
[----:B------:R-:W1:Y:S02]  /*43b0*/  LDG.E.U8 R164, desc[UR36][R8.64+0x69] ;  /* 0x0000692408a47981 */ /* 0x000e64000c1e1100 */
[----:B-1----:R-:W-:-:S05]  /*43c0*/  PRMT R11, R164, 0x8880, RZ ;  /* 0x00008880a40b7816 */ /* 0x002fca00000000ff */
[----:B------:R-:W-:-:S07]  /*43d0*/  IMAD R10, R11, R152, RZ ;  /* 0x000000980b0a7224 */ /* 0x000fce00078e02ff */
.L_x_150:
[----:B------:R-:W-:Y:S05]  /*43e0*/  BSYNC B1 ;  /* 0x0000000000017941 */ /* 0x000fea0003800000 */
.L_x_149:
[----:B------:R-:W-:Y:S01]  /*43f0*/  @!P3 IMAD R79, R79, R153, R10 ;  /* 0x000000994f4fb224 */ /* 0x000fe200078e020a */
[----:B------:R-:W-:Y:S04]  /*4400*/  BSSY B1, `(.L_x_151) ;  /* 0x0000006000017945 */ /* 0x000fe80003800000 */
[----:B------:R0:W-:Y:S01]  /*4410*/  @!P3 STG.E.U8 desc[UR36][R6.64+0x69], R79 ;  /* 0x0000694f0600b986 */ /* 0x0001e2000c101124 */
[----:B------:R-:W-:Y:S05]  /*4420*/  @P4 BRA `(.L_x_152) ;  /* 0x00000000000c4947 */ /* 0x000fea0003800000 */
[----:B------:R-:W1:Y:S02]  /*4430*/  LDG.E.U8 R164, desc[UR36][R2.64+0x70] ;  /* 0x0000702402a47981 */ /* 0x000e64000c1e1100 */
[----:B-1----:R-:W-:-:S05]  /*4440*/  PRMT R11, R164, 0x8880, RZ ;  /* 0x00008880a40b7816 */ /* 0x002fca00000000ff */
[----:B------:R-:W-:-:S07]  /*4450*/  IMAD R10, R11, R152, RZ ;  /* 0x000000980b0a7224 */ /* 0x000fce00078e02ff */
.L_x_152:
[----:B------:R-:W-:Y:S05]  /*4460*/  BSYNC B1 ;  /* 0x0000000000017941 */ /* 0x000fea0003800000 */
.L_x_151:
        /* <DEDUP_REMOVED lines=10> */
.L_x_154:
[----:B------:R-:W-:Y:S05]  /*4510*/  BSYNC B1 ;  /* 0x0000000000017941 */ /* 0x000fea0003800000 */
.L_x_153:
[----:B------:R-:W-:Y:S01]  /*4520*/  @!P2 IMAD R81, R81, R153, R10 ;  /* 0x000000995151a224 */ /* 0x000fe200078e020a */
[----:B------:R-:W-:Y:S04]  /*4530*/  BSSY B1, `(.L_x_155) ;  /* 0x0000006000017945 */ /* 0x000fe80003800000 */
[----:B------:R0:W-:Y:S01]  /*4540*/  @!P2 STG.E.U8 desc[UR36][R4.64+0x71], R81 ;  /* 0x000071510400a986 */ /* 0x0001e2000c101124 */
[----:B------:R-:W-:Y:S05]  /*4550*/  @P3 BRA `(.L_x_156) ;  /* 0x00000000000c3947 */ /* 0x000fea0003800000 */
[----:B------:R-:W1:Y:S02]  /*4560*/  LDG.E.U8 R164, desc[UR36][R8.64+0x70] ;  /* 0x0000702408a47981 */ /* 0x000e64000c1e1100 */
[----:B-1----:R-:W-:-:S05]  /*4570*/  PRMT R11, R164, 0x8880, RZ ;  /* 0x00008880a40b7816 */ /* 0x002fca00000000ff */
[----:B------:R-:W-:-:S07]  /*4580*/  IMAD R10, R11, R152, RZ ;  /* 0x000000980b0a7224 */ /* 0x000fce00078e02ff */
.L_x_156:
[----:B------:R-:W-:Y:S05]  /*4590*/  BSYNC B1 ;  /* 0x0000000000017941 */ /* 0x000fea0003800000 */
.L_x_155:
[----:B-1----:R-:W-:Y:S01]  /*45a0*/  @!P3 IMAD R11, R82, R153, R10 ;  /* 0x00000099520bb224 */ /* 0x002fe200078e020a */
[----:B------:R-:W-:Y:S04]  /*45b0*/  BSSY B1, `(.L_x_157) ;  /* 0x0000006000017945 */ /* 0x000fe80003800000 */
[----:B------:R1:W-:Y:S01]  /*45c0*/  @!P3 STG.E.U8 desc[UR36][R6.64+0x70], R11 ;  /* 0x0000700b0600b986 */ /* 0x0003e2000c101124 */
[----:B------:R-:W-:Y:S05]  /*45d0*/  @P4 BRA `(.L_x_158) ;  /* 0x00000000000c4947 */ /* 0x000fea0003800000 */
[----:B------:R-:W1:Y:S02]  /*45e0*/  LDG.E.U8 R164, desc[UR36][R8.64+0x71] ;  /* 0x0000712408a47981 */ /* 0x000e64000c1e1100 */
[----:B-1----:R-:W-:-:S05]  /*45f0*/  PRMT R11, R164, 0x8880, RZ ;  /* 0x00008880a40b7816 */ /* 0x002fca00000000ff */
[----:B------:R-:W-:-:S07]  /*4600*/  IMAD R10, R11, R152, RZ ;  /* 0x000000980b0a7224 */ /* 0x000fce00078e02ff */
.L_x_158:
[----:B------:R-:W-:Y:S05]  /*4610*/  BSYNC B1 ;  /* 0x0000000000017941 */ /* 0x000fea0003800000 */
.L_x_157:
        /* <DEDUP_REMOVED lines=10> */
.L_x_160:
[----:B------:R-:W-:Y:S05]  /*46c0*/  BSYNC B1 ;  /* 0x0000000000017941 */ /* 0x000fea0003800000 */
.L_x_159:
[----:B-1----:R-:W-:Y:S01]  /*46d0*/  @!P2 IMAD R11, R84, R153, R10 ;  /* 0x00000099540ba224 */ /* 0x002fe200078e020a */
[----:B------:R-:W-:Y:S04]  /*46e0*/  BSSY B1, `(.L_x_161) ;  /* 0x0000006000017945 */ /* 0x000fe80003800000 */
[----:B------:R1:W-:Y:S01]  /*46f0*/  @!P2 STG.E.U8 desc[UR36][R4.64+0x78], R11 ;  /* 0x0000780b0400a986 */ /* 0x0003e2000c101124 */
[----:B------:R-:W-:Y:S05]  /*4700*/  @P3 BRA `(.L_x_162) ;  /* 0x00000000000c3947 */ /* 0x000fea0003800000 */
[----:B------:R-:W1:Y:S02]  /*4710*/  LDG.E.U8 R164, desc[UR36][R2.64+0x79] ;  /* 0x0000792402a47981 */ /* 0x000e64000c1e1100 */
[----:B-1----:R-:W-:-:S05]  /*4720*/  PRMT R11, R164, 0x8880, RZ ;  /* 0x00008880a40b7816 */ /* 0x002fca00000000ff */
[----:B------:R-:W-:-:S07]  /*4730*/  IMAD R10, R11, R152, RZ ;  /* 0x000000980b0a7224 */ /* 0x000fce00078e02ff */
.L_x_162:
[----:B------:R-:W-:Y:S05]  /*4740*/  BSYNC B1 ;  /* 0x0000000000017941 */ /* 0x000fea0003800000 */
.L_x_161:
[----:B------:R-:W-:Y:S01]  /*4750*/  @!P3 IMAD R85, R85, R153, R10 ;  /* 0x000000995555b224 */ /* 0x000fe200078e020a */
[----:B------:R-:W-:Y:S04]  /*4760*/  BSSY B1, `(.L_x_163) ;  /* 0x0000006000017945 */ /* 0x000fe80003800000 */
[----:B------:R0:W-:Y:S01]  /*4770*/  @!P3 STG.E.U8 desc[UR36][R4.64+0x79], R85 ;  /* 0x000079550400b986 */ /* 0x0001e2000c101124 */
[----:B------:R-:W-:Y:S05]  /*4780*/  @P4 BRA `(.L_x_164) ;  /* 0x00000000000c4947 */ /* 0x000fea0003800000 */
[----:B------:R-:W1:Y:S02]  /*4790*/  LDG.E.U8 R164, desc[UR36][R8.64+0x78] ;  /* 0x0000782408a47981 */ /* 0x000e64000c1e1100 */
[----:B-1----:R-:W-:-:S05]  /*47a0*/  PRMT R11, R164, 0x8880, RZ ;  /* 0x00008880a40b7816 */ /* 0x002fca00000000ff */
[----:B------:R-:W-:-:S07]  /*47b0*/  IMAD R10, R11, R152, RZ ;  /* 0x000000980b0a7224 */ /* 0x000fce00078e02ff */
.L_x_164:
[----:B------:R-:W-:Y:S05]  /*47c0*/  BSYNC B1 ;  /* 0x0000000000017941 */ /* 0x000fea0003800000 */
.L_x_163:
        /* <DEDUP_REMOVED lines=10> */
.L_x_166:
[----:B------:R-:W-:Y:S05]  /*4870*/  BSYNC B1 ;  /* 0x0000000000017941 */ /* 0x000fea0003800000 */
.L_x_165:
[----:B------:R-:W-:Y:S01]  /*4880*/  @!P2 IMAD R87, R87, R153, R10 ;  /* 0x000000995757a224 */ /* 0x000fe200078e020a */
[----:B------:R-:W-:Y:S04]  /*4890*/  BSSY B1, `(.L_x_167) ;  /* 0x0000006000017945 */ /* 0x000fe80003800000 */
[----:B------:R0:W-:Y:S01]  /*48a0*/  @!P2 STG.E.U8 desc[UR36][R6.64+0x79], R87 ;  /* 0x000079570600a986 */ /* 0x0001e2000c101124 */
[----:B------:R-:W-:Y:S05]  /*48b0*/  @P3 BRA `(.L_x_168) ;  /* 0x00000000000c3947 */ /* 0x000fea0003800000 */
[----:B------:R-:W1:Y:S02]  /*48c0*/  LDG.E.U8 R164, desc[UR36][R2.64+0x80] ;  /* 0x0000802402a47981 */ /* 0x000e64000c1e1100 */
[----:B-1----:R-:W-:-:S05]  /*48d0*/  PRMT R11, R164, 0x8880, RZ ;  /* 0x00008880a40b7816 */ /* 0x002fca00000000ff */
[----:B------:R-:W-:-:S07]  /*48e0*/  IMAD R10, R11, R152, RZ ;  /* 0x000000980b0a7224 */ /* 0x000fce00078e02ff */
.L_x_168:
[----:B------:R-:W-:Y:S05]  /*48f0*/  BSYNC B1 ;  /* 0x0000000000017941 */ /* 0x000fea0003800000 */
.L_x_167:
[----:B-1----:R-:W-:Y:S01]  /*4900*/  @!P3 IMAD R11, R88, R153, R10 ;  /* 0x00000099580bb224 */ /* 0x002fe200078e020a */
[----:B------:R-:W-:Y:S04]  /*4910*/  BSSY B1, `(.L_x_169) ;  /* 0x0000006000017945 */ /* 0x000fe80003800000 */
[----:B------:R1:W-:Y:S01]  /*4920*/  @!P3 STG.E.U8 desc[UR36][R4.64+0x80], R11 ;  /* 0x0000800b0400b986 */ /* 0x0003e2000c101124 */
[----:B------:R-:W-:Y:S05]  /*4930*/  @P4 BRA `(.L_x_170) ;  /* 0x00000000000c4947 */ /* 0x000fea0003800000 */
[----:B------:R-:W1:Y:S02]  /*4940*/  LDG.E.U8 R164, desc[UR36][R2.64+0x81] ;  /* 0x0000812402a47981 */ /* 0x000e64000c1e1100 */
[----:B-1----:R-:W-:-:S05]  /*4950*/  PRMT R11, R164, 0x8880, RZ ;  /* 0x00008880a40b7816 */ /* 0x002fca00000000ff */
[----:B------:R-:W-:-:S07]  /*4960*/  IMAD R10, R11, R152, RZ ;  /* 0x000000980b0a7224 */ /* 0x000fce00078e02ff */
.L_x_170:
[----:B------:R-:W-:Y:S05]  /*4970*/  BSYNC B1 ;  /* 0x0000000000017941 */ /* 0x000fea0003800000 */
.L_x_169:
        /* <DEDUP_REMOVED lines=10> */
.L_x_172:
[----:B------:R-:W-:Y:S05]  /*4a20*/  BSYNC B1 ;  /* 0x0000000000017941 */ /* 0x000fea0003800000 */
.L_x_171:
[----:B-1----:R-:W-:Y:S01]  /*4a30*/  @!P2 IMAD R11, R90, R153, R10 ;  /* 0x000000995a0ba224 */ /* 0x002fe200078e020a */
[----:B------:R-:W-:Y:S04]  /*4a40*/  BSSY B1, `(.L_x_173) ;  /* 0x0000006000017945 */ /* 0x000fe80003800000 */
[----:B------:R1:W-:Y:S01]  /*4a50*/  @!P2 STG.E.U8 desc[UR36][R6.64+0x80], R11 ;  /* 0x0000800b0600a986 */ /* 0x0003e2000c101124 */
[----:B------:R-:W-:Y:S05]  /*4a60*/  @P3 BRA `(.L_x_174) ;  /* 0x00000000000c3947 */ /* 0x000fea0003800000 */
[----:B------:R-:W1:Y:S02]  /*4a70*/  LDG.E.U8 R164, desc[UR36][R8.64+0x81] ;  /* 0x0000812408a47981 */ /* 0x000e64000c1e1100 */
[----:B-1----:R-:W-:-:S05]  /*4a80*/  PRMT R11, R164, 0x8880, RZ ;  /* 0x00008880a40b7816 */ /* 0x002fca00000000ff */
[----:B------:R-:W-:-:S07]  /*4a90*/  IMAD R10, R11, R152, RZ ;  /* 0x000000980b0a7224 */ /* 0x000fce00078e02ff */
.L_x_174:
[----:B------:R-:W-:Y:S05]  /*4aa0*/  BSYNC B1 ;  /* 0x0000000000017941 */ /* 0x000fea0003800000 */
.L_x_173:
[----:B------:R-:W-:Y:S01]  /*4ab0*/  @!P3 IMAD R91, R91, R153, R10 ;  /* 0x000000995b5bb224 */ /* 0x000fe200078e020a */
[----:B------:R-:W-:Y:S04]  /*4ac0*/  BSSY B1, `(.L_x_175) ;  /* 0x0000006000017945 */ /* 0x000fe80003800000 */
[----:B------:R0:W-:Y:S01]  /*4ad0*/  @!P3 STG.E.U8 desc[UR36][R6.64+0x81], R91 ;  /* 0x0000815b0600b986 */ /* 0x0001e2000c101124 */
[----:B------:R-:W-:Y:S05]  /*4ae0*/  @P4 BRA `(.L_x_176) ;  /* 0x00000000000c4947 */ /* 0x000fea0003800000 */
[----:B------:R-:W1:Y:S02]  /*4af0*/  LDG.E.U8 R164, desc[UR36][R2.64+0x88] ;  /* 0x0000882402a47981 */ /* 0x000e64000c1e1100 */
[----:B-1----:R-:W-:-:S05]  /*4b00*/  PRMT R11, R164, 0x8880, RZ ;  /* 0x00008880a40b7816 */ /* 0x002fca00000000ff */
[----:B------:R-:W-:-:S07]  /*4b10*/  IMAD R10, R11, R152, RZ ;  /* 0x000000980b0a7224 */ /* 0x000fce00078e02ff */
.L_x_176:
[----:B------:R-:W-:Y:S05]  /*4b20*/  BSYNC B1 ;  /* 0x0000000000017941 */ /* 0x000fea0003800000 */
.L_x_175:
        /* <DEDUP_REMOVED lines=10> */
.L_x_178:
[----:B------:R-:W-:Y:S05]  /*4bd0*/  BSYNC B1 ;  /* 0x0000000000017941 */ /* 0x000fea0003800000 */
.L_x_177:
[----:B------:R-:W-:Y:S01]  /*4be0*/  @!P2 IMAD R93, R93, R153, R10 ;  /* 0x000000995d5da224 */ /* 0x000fe200078e020a */
[----:B------:R-:W-:Y:S04]  /*4bf0*/  BSSY B1, `(.L_x_179) ;  /* 0x0000006000017945 */ /* 0x000fe80003800000 */
[----:B------:R0:W-:Y:S01]  /*4c00*/  @!P2 STG.E.U8 desc[UR36][R4.64+0x89], R93 ;  /* 0x0000895d0400a986 */ /* 0x0001e2000c101124 */
[----:B------:R-:W-:Y:S05]  /*4c10*/  @P3 BRA `(.L_x_180) ;  /* 0x00000000000c3947 */ /* 0x000fea0003800000 */
[----:B------:R-:W1:Y:S02]  /*4c20*/  LDG.E.U8 R164, desc[UR36][R8.64+0x88] ;  /* 0x0000882408a47981 */ /* 0x000e64000c1e1100 */
[----:B-1----:R-:W-:-:S05]  /*4c30*/  PRMT R11, R164, 0x8880, RZ ;  /* 0x00008880a40b7816 */ /* 0x002fca00000000ff */
[----:B------:R-:W-:-:S07]  /*4c40*/  IMAD R10, R11, R152, RZ ;  /* 0x000000980b0a7224 */ /* 0x000fce00078e02ff */
.L_x_180:
[----:B------:R-:W-:Y:S05]  /*4c50*/  BSYNC B1 ;  /* 0x0000000000017941 */ /* 0x000fea0003800000 */
.L_x_179:
[----:B-1----:R-:W-:Y:S01]  /*4c60*/  @!P3 IMAD R11, R94, R153, R10 ;  /* 0x000000995e0bb224 */ /* 0x002fe200078e020a */
[----:B------:R-:W-:Y:S04]  /*4c70*/  BSSY B1, `(.L_x_181) ;  /* 0x0000006000017945 */ /* 0x000fe80003800000 */
[----:B------:R1:W-:Y:S01]  /*4c80*/  @!P3 STG.E.U8 desc[UR36][R6.64+0x88], R11 ;  /* 0x0000880b0600b986 */ /* 0x0003e2000c101124 */
[----:B------:R-:W-:Y:S05]  /*4c90*/  @P4 BRA `(.L_x_182) ;  /* 0x00000000000c4947 */ /* 0x000fea0003800000 */
[----:B------:R-:W1:Y:S02]  /*4ca0*/  LDG.E.U8 R164, desc[UR36][R8.64+0x89] ;  /* 0x0000892408a47981 */ /* 0x000e64000c1e1100 */
[----:B-1----:R-:W-:-:S05]  /*4cb0*/  PRMT R11, R164, 0x8880, RZ ;  /* 0x00008880a40b7816 */ /* 0x002fca00000000ff */
[----:B------:R-:W-:-:S07]  /*4cc0*/  IMAD R10, R11, R152, RZ ;  /* 0x000000980b0a7224 */ /* 0x000fce00078e02ff */
.L_x_182:
[----:B------:R-:W-:Y:S05]  /*4cd0*/  BSYNC B1 ;  /* 0x0000000000017941 */ /* 0x000fea0003800000 */
.L_x_181:
        /* <DEDUP_REMOVED lines=10> */
.L_x_184:
[----:B------:R-:W-:Y:S05]  /*4d80*/  BSYNC B1 ;  /* 0x0000000000017941 */ /* 0x000fea0003800000 */
.L_x_183:
[----:B-1----:R-:W-:Y:S01]  /*4d90*/  @!P2 IMAD R11, R96, R153, R10 ;  /* 0x00000099600ba224 */ /* 0x002fe200078e020a */
[----:B------:R-:W-:Y:S04]  /*4da0*/  BSSY B1, `(.L_x_185) ;  /* 0x0000006000017945 */ /* 0x000fe80003800000 */
[----:B------:R1:W-:Y:S01]  /*4db0*/  @!P2 STG.E.U8 desc[UR36][R4.64+0x90], R11 ;  /* 0x0000900b0400a986 */ /* 0x0003e2000c101124 */
[----:B------:R-:W-:Y:S05]  /*4dc0*/  @P3 BRA `(.L_x_186) ;  /* 0x00000000000c3947 */ /* 0x000fea0003800000 */
[----:B------:R-:W1:Y:S02]  /*4dd0*/  LDG.E.U8 R164, desc[UR36][R2.64+0x91] ;  /* 0x0000912402a47981 */ /* 0x000e64000c1e1100 */
[----:B-1----:R-:W-:-:S05]  /*4de0*/  PRMT R11, R164, 0x8880, RZ ;  /* 0x00008880a40b7816 */ /* 0x002fca00000000ff */
[----:B------:R-:W-:-:S07]  /*4df0*/  IMAD R10, R11, R152, RZ ;  /* 0x000000980b0a7224 */ /* 0x000fce00078e02ff */
.L_x_186:
[----:B------:R-:W-:Y:S05]  /*4e00*/  BSYNC B1 ;  /* 0x0000000000017941 */ /* 0x000fea0003800000 */
.L_x_185:
[----:B------:R-:W-:Y:S01]  /*4e10*/  @!P3 IMAD R97, R97, R153, R10 ;  /* 0x000000996161b224 */ /* 0x000fe200078e020a */
[----:B------:R-:W-:Y:S04]  /*4e20*/  BSSY B1, `(.L_x_187) ;  /* 0x0000006000017945 */ /* 0x000fe80003800000 */
[----:B------:R0:W-:Y:S01]  /*4e30*/  @!P3 STG.E.U8 desc[UR36][R4.64+0x91], R97 ;  /* 0x000091610400b986 */ /* 0x0001e2000c101124 */
[----:B------:R-:W-:Y:S05]  /*4e40*/  @P4 BRA `(.L_x_188) ;  /* 0x00000000000c4947 */ /* 0x000fea0003800000 */
[----:B------:R-:W1:Y:S02]  /*4e50*/  LDG.E.U8 R164, desc[UR36][R8.64+0x90] ;  /* 0x0000902408a47981 */ /* 0x000e64000c1e1100 */
[----:B-1----:R-:W-:-:S05]  /*4e60*/  PRMT R11, R164, 0x8880, RZ ;  /* 0x00008880a40b7816 */ /* 0x002fca00000000ff */
[----:B------:R-:W-:-:S07]  /*4e70*/  IMAD R10, R11, R152, RZ ;  /* 0x000000980b0a7224 */ /* 0x000fce00078e02ff */
.L_x_188:
[----:B------:R-:W-:Y:S05]  /*4e80*/  BSYNC B1 ;  /* 0x0000000000017941 */ /* 0x000fea0003800000 */
.L_x_187:
        /* <DEDUP_REMOVED lines=10> */
.L_x_190:
[----:B------:R-:W-:Y:S05]  /*4f30*/  BSYNC B1 ;  /* 0x0000000000017941 */ /* 0x000fea0003800000 */
.L_x_189:
[----:B------:R-:W-:Y:S01]  /*4f40*/  @!P2 IMAD R99, R99, R153, R10 ;  /* 0x000000996363a224 */ /* 0x000fe200078e020a */
[----:B------:R-:W-:Y:S04]  /*4f50*/  BSSY B1, `(.L_x_191) ;  /* 0x0000006000017945 */ /* 0x000fe80003800000 */
[----:B------:R0:W-:Y:S01]  /*4f60*/  @!P2 STG.E.U8 desc[UR36][R6.64+0x91], R99 ;  /* 0x000091630600a986 */ /* 0x0001e2000c101124 */
[----:B------:R-:W-:Y:S05]  /*4f70*/  @P3 BRA `(.L_x_192) ;  /* 0x00000000000c3947 */ /* 0x000fea0003800000 */
[----:B------:R-:W1:Y:S02]  /*4f80*/  LDG.E.U8 R164, desc[UR36][R2.64+0x98] ;  /* 0x0000982402a47981 */ /* 0x000e64000c1e1100 */
[----:B-1----:R-:W-:-:S05]  /*4f90*/  PRMT R11, R164, 0x8880, RZ ;  /* 0x00008880a40b7816 */ /* 0x002fca00000000ff */
[----:B------:R-:W-:-:S07]  /*4fa0*/  IMAD R10, R11, R152, RZ ;  /* 0x000000980b0a7224 */ /* 0x000fce00078e02ff */
.L_x_192:
[----:B------:R-:W-:Y:S05]  /*4fb0*/  BSYNC B1 ;  /* 0x0000000000017941 */ /* 0x000fea0003800000 */
.L_x_191:
[----:B-1----:R-:W-:Y:S01]  /*4fc0*/  @!P3 IMAD R11, R100, R153, R10 ;  /* 0x00000099640bb224 */ /* 0x002fe200078e020a */
[----:B------:R-:W-:Y:S04]  /*4fd0*/  BSSY B1, `(.L_x_193) ;  /* 0x0000006000017945 */ /* 0x000fe80003800000 */
[----:B------:R1:W-:Y:S01]  /*4fe0*/  @!P3 STG.E.U8 desc[UR36][R4.64+0x98], R11 ;  /* 0x0000980b0400b986 */ /* 0x0003e2000c101124 */
[----:B------:R-:W-:Y:S05]  /*4ff0*/  @P4 BRA `(.L_x_194) ;  /* 0x00000000000c4947 */ /* 0x000fea0003800000 */
[----:B------:R-:W1:Y:S02]  /*5000*/  LDG.E.U8 R164, desc[UR36][R2.64+0x99] ;  /* 0x0000992402a47981 */ /* 0x000e64000c1e1100 */
[----:B-1----:R-:W-:-:S05]  /*5010*/  PRMT R11, R164, 0x8880, RZ ;  /* 0x00008880a40b7816 */ /* 0x002fca00000000ff */
[----:B------:R-:W-:-:S07]  /*5020*/  IMAD R10, R11, R152, RZ ;  /* 0x000000980b0a7224 */ /* 0x000fce00078e02ff */
.L_x_194:
[----:B------:R-:W-:Y:S05]  /*5030*/  BSYNC B1 ;  /* 0x0000000000017941 */ /* 0x000fea0003800000 */
.L_x_193:
        /* <DEDUP_REMOVED lines=10> */
.L_x_196:
[----:B------:R-:W-:Y:S05]  /*50e0*/  BSYNC B1 ;  /* 0x0000000000017941 */ /* 0x000fea0003800000 */
.L_x_195:
[----:B-1----:R-:W-:Y:S01]  /*50f0*/  @!P2 IMAD R11, R102, R153, R10 ;  /* 0x00000099660ba224 */ /* 0x002fe200078e020a */
[----:B------:R-:W-:Y:S04]  /*5100*/  BSSY B1, `(.L_x_197) ;  /* 0x0000006000017945 */ /* 0x000fe80003800000 */
[----:B------:R1:W-:Y:S01]  /*5110*/  @!P2 STG.E.U8 desc[UR36][R6.64+0x98], R11 ;  /* 0x0000980b0600a986 */ /* 0x0003e2000c101124 */
[----:B------:R-:W-:Y:S05]  /*5120*/  @P3 BRA `(.L_x_198) ;  /* 0x00000000000c3947 */ /* 0x000fea0003800000 */
[----:B------:R-:W1:Y:S02]  /*5130*/  LDG.E.U8 R164, desc[UR36][R8.64+0x99] ;  /* 0x0000992408a47981 */ /* 0x000e64000c1e1100 */
[----:B-1----:R-:W-:-:S05]  /*5140*/  PRMT R11, R164, 0x8880, RZ ;  /* 0x00008880a40b7816 */ /* 0x002fca00000000ff */
[----:B------:R-:W-:-:S07]  /*5150*/  IMAD R10, R11, R152, RZ ;  /* 0x000000980b0a7224 */ /* 0x000fce00078e02ff */
.L_x_198:
[----:B------:R-:W-:Y:S05]  /*5160*/  BSYNC B1 ;  /* 0x0000000000017941 */ /* 0x000fea0003800000 */
.L_x_197:
[----:B------:R-:W-:Y:S01]  /*5170*/  @!P3 IMAD R103, R103, R153, R10 ;  /* 0x000000996767b224 */ /* 0x000fe200078e020a */
[----:B------:R-:W-:Y:S04]  /*5180*/  BSSY B1, `(.L_x_199) ;  /* 0x0000006000017945 */ /* 0x000fe80003800000 */
[----:B------:R0:W-:Y:S01]  /*5190*/  @!P3 STG.E.U8 desc[UR36][R6.64+0x99], R103 ;  /* 0x000099670600b986 */ /* 0x0001e2000c101124 */
[----:B------:R-:W-:Y:S05]  /*51a0*/  @P4 BRA `(.L_x_200) ;  /* 0x00000000000c4947 */ /* 0x000fea0003800000 */
[----:B------:R-:W1:Y:S02]  /*51b0*/  LDG.E.U8 R164, desc[UR36][R2.64+0xa0] ;  /* 0x0000a02402a47981 */ /* 0x000e64000c1e1100 */
[----:B-1----:R-:W-:-:S05]  /*51c0*/  PRMT R11, R164, 0x8880, RZ ;  /* 0x00008880a40b7816 */ /* 0x002fca00000000ff */
[----:B------:R-:W-:-:S07]  /*51d0*/  IMAD R10, R11, R152, RZ ;  /* 0x000000980b0a7224 */ /* 0x000fce00078e02ff */
.L_x_200:
[----:B------:R-:W-:Y:S05]  /*51e0*/  BSYNC B1 ;  /* 0x0000000000017941 */ /* 0x000fea0003800000 */
.L_x_199:
        /* <DEDUP_REMOVED lines=10> */
.L_x_202:
[----:B------:R-:W-:Y:S05]  /*5290*/  BSYNC B1 ;  /* 0x0000000000017941 */ /* 0x000fea0003800000 */
.L_x_201:
[----:B------:R-:W-:Y:S01]  /*52a0*/  @!P2 IMAD R105, R105, R153, R10 ;  /* 0x000000996969a224 */ /* 0x000fe200078e020a */
[----:B------:R-:W-:Y:S04]  /*52b0*/  BSSY B1, `(.L_x_203) ;  /* 0x0000006000017945 */ /* 0x000fe80003800000 */
[----:B------:R0:W-:Y:S01]  /*52c0*/  @!P2 STG.E.U8 desc[UR36][R4.64+0xa1], R105 ;  /* 0x0000a1690400a986 */ /* 0x0001e2000c101124 */
[----:B------:R-:W-:Y:S05]  /*52d0*/  @P3 BRA `(.L_x_204) ;  /* 0x00000000000c3947 */ /* 0x000fea0003800000 */
[----:B------:R-:W1:Y:S02]  /*52e0*/  LDG.E.U8 R164, desc[UR36][R8.64+0xa0] ;  /* 0x0000a02408a47981 */ /* 0x000e64000c1e1100 */
[----:B-1----:R-:W-:-:S05]  /*52f0*/  PRMT R11, R164, 0x8880, RZ ;  /* 0x00008880a40b7816 */ /* 0x002fca00000000ff */
[----:B------:R-:W-:-:S07]  /*5300*/  IMAD R10, R11, R152, RZ ;  /* 0x000000980b0a7224 */ /* 0x000fce00078e02ff */
.L_x_204:
[----:B------:R-:W-:Y:S05]  /*5310*/  BSYNC B1 ;  /* 0x0000000000017941 */ /* 0x000fea0003800000 */
.L_x_203:
[----:B-1----:R-:W-:Y:S01]  /*5320*/  @!P3 IMAD R11, R106, R153, R10 ;  /* 0x000000996a0bb224 */ /* 0x002fe200078e020a */
[----:B------:R-:W-:Y:S04]  /*5330*/  BSSY B1, `(.L_x_205) ;  /* 0x0000006000017945 */ /* 0x000fe80003800000 */
[----:B------:R1:W-:Y:S01]  /*5340*/  @!P3 STG.E.U8 desc[UR36][R6.64+0xa0], R11 ;  /* 0x0000a00b0600b986 */ /* 0x0003e2000c101124 */
[----:B------:R-:W-:Y:S05]  /*5350*/  @P4 BRA `(.L_x_206) ;  /* 0x00000000000c4947 */ /* 0x000fea0003800000 */
[----:B------:R-:W1:Y:S02]  /*5360*/  LDG.E.U8 R164, desc[UR36][R8.64+0xa1] ;  /* 0x0000a12408a47981 */ /* 0x000e64000c1e1100 */
[----:B-1----:R-:W-:-:S05]  /*5370*/  PRMT R11, R164, 0x8880, RZ ;  /* 0x00008880a40b7816 */ /* 0x002fca00000000ff */
[----:B------:R-:W-:-:S07]  /*5380*/  IMAD R10, R11, R152, RZ ;  /* 0x000000980b0a7224 */ /* 0x000fce00078e02ff */
.L_x_206:
[----:B------:R-:W-:Y:S05]  /*5390*/  BSYNC B1 ;  /* 0x0000000000017941 */ /* 0x000fea0003800000 */
.L_x_205:
        /* <DEDUP_REMOVED lines=10> */
.L_x_208:
[----:B------:R-:W-:Y:S05]  /*5440*/  BSYNC B1 ;  /* 0x0000000000017941 */ /* 0x000fea0003800000 */
.L_x_207:
[----:B-1----:R-:W-:Y:S01]  /*5450*/  @!P2 IMAD R11, R108, R153, R10 ;  /* 0x000000996c0ba224 */ /* 0x002fe200078e020a */
[----:B------:R-:W-:Y:S04]  /*5460*/  BSSY B1, `(.L_x_209) ;  /* 0x0000006000017945 */ /* 0x000fe80003800000 */
[----:B------:R1:W-:Y:S01]  /*5470*/  @!P2 STG.E.U8 desc[UR36][R4.64+0xa8], R11 ;  /* 0x0000a80b0400a986 */ /* 0x0003e2000c101124 */
[----:B------:R-:W-:Y:S05]  /*5480*/  @P3 BRA `(.L_x_210) ;  /* 0x00000000000c3947 */ /* 0x000fea0003800000 */
[----:B------:R-:W1:Y:S02]  /*5490*/  LDG.E.U8 R164, desc[UR36][R2.64+0xa9] ;  /* 0x0000a92402a47981 */ /* 0x000e64000c1e1100 */
[----:B-1----:R-:W-:-:S05]  /*54a0*/  PRMT R11, R164, 0x8880, RZ ;  /* 0x00008880a40b7816 */ /* 0x002fca00000000ff */
[----:B------:R-:W-:-:S07]  /*54b0*/  IMAD R10, R11, R152, RZ ;  /* 0x000000980b0a7224 */ /* 0x000fce00078e02ff */
.L_x_210:
[----:B------:R-:W-:Y:S05]  /*54c0*/  BSYNC B1 ;  /* 0x0000000000017941 */ /* 0x000fea0003800000 */
.L_x_209:
[----:B------:R-:W-:Y:S01]  /*54d0*/  @!P3 IMAD R109, R109, R153, R10 ;  /* 0x000000996d6db224 */ /* 0x000fe200078e020a */
[----:B------:R-:W-:Y:S04]  /*54e0*/  BSSY B1, `(.L_x_211) ;  /* 0x0000006000017945 */ /* 0x000fe80003800000 */
[----:B------:R0:W-:Y:S01]  /*54f0*/  @!P3 STG.E.U8 desc[UR36][R4.64+0xa9], R109 ;  /* 0x0000a96d0400b986 */ /* 0x0001e2000c101124 */
[----:B------:R-:W-:Y:S05]  /*5500*/  @P4 BRA `(.L_x_212) ;  /* 0x00000000000c4947 */ /* 0x000fea0003800000 */
[----:B------:R-:W1:Y:S02]  /*5510*/  LDG.E.U8 R164, desc[UR36][R8.64+0xa8] ;  /* 0x0000a82408a47981 */ /* 0x000e64000c1e1100 */
[----:B-1----:R-:W-:-:S05]  /*5520*/  PRMT R11, R164, 0x8880, RZ ;  /* 0x00008880a40b7816 */ /* 0x002fca00000000ff */
[----:B------:R-:W-:-:S07]  /*5530*/  IMAD R10, R11, R152, RZ ;  /* 0x000000980b0a7224 */ /* 0x000fce00078e02ff */
.L_x_212:
[----:B------:R-:W-:Y:S05]  /*5540*/  BSYNC B1 ;  /* 0x0000000000017941 */ /* 0x000fea0003800000 */
.L_x_211:
        /* <DEDUP_REMOVED lines=10> */
.L_x_214:
[----:B------:R-:W-:Y:S05]  /*55f0*/  BSYNC B1 ;  /* 0x0000000000017941 */ /* 0x000fea0003800000 */
.L_x_213:
[----:B------:R-:W-:Y:S01]  /*5600*/  @!P2 IMAD R111, R111, R153, R10 ;  /* 0x000000996f6fa224 */ /* 0x000fe200078e020a */
[----:B------:R-:W-:Y:S04]  /*5610*/  BSSY B1, `(.L_x_215) ;  /* 0x0000006000017945 */ /* 0x000fe80003800000 */
[----:B------:R0:W-:Y:S01]  /*5620*/  @!P2 STG.E.U8 desc[UR36][R6.64+0xa9], R111 ;  /* 0x0000a96f0600a986 */ /* 0x0001e2000c101124 */
[----:B------:R-:W-:Y:S05]  /*5630*/  @P3 BRA `(.L_x_216) ;  /* 0x00000000000c3947 */ /* 0x000fea0003800000 */
[----:B------:R-:W1:Y:S02]  /*5640*/  LDG.E.U8 R164, desc[UR36][R2.64+0xb0] ;  /* 0x0000b02402a47981 */ /* 0x000e64000c1e1100 */
[----:B-1----:R-:W-:-:S05]  /*5650*/  PRMT R11, R164, 0x8880, RZ ;  /* 0x00008880a40b7816 */ /* 0x002fca00000000ff */
[----:B------:R-:W-:-:S07]  /*5660*/  IMAD R10, R11, R152, RZ ;  /* 0x000000980b0a7224 */ /* 0x000fce00078e02ff */
.L_x_216:
[----:B------:R-:W-:Y:S05]  /*5670*/  BSYNC B1 ;  /* 0x0000000000017941 */ /* 0x000fea0003800000 */
.L_x_215:
[----:B-1----:R-:W-:Y:S01]  /*5680*/  @!P3 IMAD R11, R112, R153, R10 ;  /* 0x00000099700bb224 */ /* 0x002fe200078e020a */
[----:B------:R-:W-:Y:S04]  /*5690*/  BSSY B1, `(.L_x_217) ;  /* 0x0000006000017945 */ /* 0x000fe80003800000 */
[----:B------:R1:W-:Y:S01]  /*56a0*/  @!P3 STG.E.U8 desc[UR36][R4.64+0xb0], R11 ;  /* 0x0000b00b0400b986 */ /* 0x0003e2000c101124 */
[----:B------:R-:W-:Y:S05]  /*56b0*/  @P4 BRA `(.L_x_218) ;  /* 0x00000000000c4947 */ /* 0x000fea0003800000 */
[----:B------:R-:W1:Y:S02]  /*56c0*/  LDG.E.U8 R164, desc[UR36][R2.64+0xb1] ;  /* 0x0000b12402a47981 */ /* 0x000e64000c1e1100 */
[----:B-1----:R-:W-:-:S05]  /*56d0*/  PRMT R11, R164, 0x8880, RZ ;  /* 0x00008880a40b7816 */ /* 0x002fca00000000ff */
[----:B------:R-:W-:-:S07]  /*56e0*/  IMAD R10, R11, R152, RZ ;  /* 0x000000980b0a7224 */ /* 0x000fce00078e02ff */
.L_x_218:
[----:B------:R-:W-:Y:S05]  /*56f0*/  BSYNC B1 ;  /* 0x0000000000017941 */ /* 0x000fea0003800000 */
.L_x_217:
        /* <DEDUP_REMOVED lines=10> */
.L_x_220:
[----:B------:R-:W-:Y:S05]  /*57a0*/  BSYNC B1 ;  /* 0x0000000000017941 */ /* 0x000fea0003800000 */
.L_x_219:
[----:B-1----:R-:W-:Y:S01]  /*57b0*/  @!P2 IMAD R11, R114, R153, R10 ;  /* 0x00000099720ba224 */ /* 0x002fe200078e020a */
[----:B------:R-:W-:Y:S04]  /*57c0*/  BSSY B1, `(.L_x_221) ;  /* 0x0000006000017945 */ /* 0x000fe80003800000 */
[----:B------:R1:W-:Y:S01]  /*57d0*/  @!P2 STG.E.U8 desc[UR36][R6.64+0xb0], R11 ;  /* 0x0000b00b0600a986 */ /* 0x0003e2000c101124 */
[----:B------:R-:W-:Y:S05]  /*57e0*/  @P3 BRA `(.L_x_222) ;  /* 0x00000000000c3947 */ /* 0x000fea0003800000 */
[----:B------:R-:W1:Y:S02]  /*57f0*/  LDG.E.U8 R164, desc[UR36][R8.64+0xb1] ;  /* 0x0000b12408a47981 */ /* 0x000e64000c1e1100 */
[----:B-1----:R-:W-:-:S05]  /*5800*/  PRMT R11, R164, 0x8880, RZ ;  /* 0x00008880a40b7816 */ /* 0x002fca00000000ff */
[----:B------:R-:W-:-:S07]  /*5810*/  IMAD R10, R11, R152, RZ ;  /* 0x000000980b0a7224 */ /* 0x000fce00078e02ff */
.L_x_222:
[----:B------:R-:W-:Y:S05]  /*5820*/  BSYNC B1 ;  /* 0x0000000000017941 */ /* 0x000fea0003800000 */
.L_x_221:
[----:B------:R-:W-:Y:S01]  /*5830*/  @!P3 IMAD R115, R115, R153, R10 ;  /* 0x000000997373b224 */ /* 0x000fe200078e020a */
[----:B------:R-:W-:Y:S04]  /*5840*/  BSSY B1, `(.L_x_223) ;  /* 0x0000006000017945 */ /* 0x000fe80003800000 */
[----:B------:R0:W-:Y:S01]  /*5850*/  @!P3 STG.E.U8 desc[UR36][R6.64+0xb1], R115 ;  /* 0x0000b1730600b986 */ /* 0x0001e2000c101124 */
[----:B------:R-:W-:Y:S05]  /*5860*/  @P4 BRA `(.L_x_224) ;  /* 0x00000000000c4947 */ /* 0x000fea0003800000 */
[----:B------:R-:W1:Y:S02]  /*5870*/  LDG.E.U8 R164, desc[UR36][R2.64+0xb8] ;  /* 0x0000b82402a47981 */ /* 0x000e64000c1e1100 */
[----:B-1----:R-:W-:-:S05]  /*5880*/  PRMT R11, R164, 0x8880, RZ ;  /* 0x00008880a40b7816 */ /* 0x002fca00000000ff */
[----:B------:R-:W-:-:S07]  /*5890*/  IMAD R10, R11, R152, RZ ;  /* 0x000000980b0a7224 */ /* 0x000fce00078e02ff */
.L_x_224:
[----:B------:R-:W-:Y:S05]  /*58a0*/  BSYNC B1 ;  /* 0x0000000000017941 */ /* 0x000fea0003800000 */
.L_x_223:
        /* <DEDUP_REMOVED lines=10> */
.L_x_226:
[----:B------:R-:W-:Y:S05]  /*5950*/  BSYNC B1 ;  /* 0x0000000000017941 */ /* 0x000fea0003800000 */
.L_x_225:
[----:B------:R-:W-:Y:S01]  /*5960*/  @!P2 IMAD R117, R117, R153, R10 ;  /* 0x000000997575a224 */ /* 0x000fe200078e020a */
[----:B------:R-:W-:Y:S04]  /*5970*/  BSSY B1, `(.L_x_227) ;  /* 0x0000006000017945 */ /* 0x000fe80003800000 */
[----:B------:R0:W-:Y:S01]  /*5980*/  @!P2 STG.E.U8 desc[UR36][R4.64+0xb9], R117 ;  /* 0x0000b9750400a986 */ /* 0x0001e2000c101124 */
[----:B------:R-:W-:Y:S05]  /*5990*/  @P3 BRA `(.L_x_228) ;  /* 0x00000000000c3947 */ /* 0x000fea0003800000 */
[----:B------:R-:W1:Y:S02]  /*59a0*/  LDG.E.U8 R164, desc[UR36][R8.64+0xb8] ;  /* 0x0000b82408a47981 */ /* 0x000e64000c1e1100 */
[----:B-1----:R-:W-:-:S05]  /*59b0*/  PRMT R11, R164, 0x8880, RZ ;  /* 0x00008880a40b7816 */ /* 0x002fca00000000ff */
[----:B------:R-:W-:-:S07]  /*59c0*/  IMAD R10, R11, R152, RZ ;  /* 0x000000980b0a7224 */ /* 0x000fce00078e02ff */
.L_x_228:
[----:B------:R-:W-:Y:S05]  /*59d0*/  BSYNC B1 ;  /* 0x0000000000017941 */ /* 0x000fea0003800000 */
.L_x_227:
[----:B-1----:R-:W-:Y:S01]  /*59e0*/  @!P3 IMAD R11, R118, R153, R10 ;  /* 0x00000099760bb224 */ /* 0x002fe200078e020a */
[----:B------:R-:W-:Y:S04]  /*59f0*/  BSSY B1, `(.L_x_229) ;  /* 0x0000006000017945 */ /* 0x000fe80003800000 */
[----:B------:R1:W-:Y:S01]  /*5a00*/  @!P3 STG.E.U8 desc[UR36][R6.64+0xb8], R11 ;  /* 0x0000b80b0600b986 */ /* 0x0003e2000c101124 */
[----:B------:R-:W-:Y:S05]  /*5a10*/  @P4 BRA `(.L_x_230) ;  /* 0x00000000000c4947 */ /* 0x000fea0003800000 */
[----:B------:R-:W1:Y:S02]  /*5a20*/  LDG.E.U8 R164, desc[UR36][R8.64+0xb9] ;  /* 0x0000b92408a47981 */ /* 0x000e64000c1e1100 */
[----:B-1----:R-:W-:-:S05]  /*5a30*/  PRMT R11, R164, 0x8880, RZ ;  /* 0x00008880a40b7816 */ /* 0x002fca00000000ff */
[----:B------:R-:W-:-:S07]  /*5a40*/  IMAD R10, R11, R152, RZ ;  /* 0x000000980b0a7224 */ /* 0x000fce00078e02ff */
.L_x_230:
[----:B------:R-:W-:Y:S05]  /*5a50*/  BSYNC B1 ;  /* 0x0000000000017941 */ /* 0x000fea0003800000 */
.L_x_229:
        /* <DEDUP_REMOVED lines=10> */
.L_x_232:
[----:B------:R-:W-:Y:S05]  /*5b00*/  BSYNC B1 ;  /* 0x0000000000017941 */ /* 0x000fea0003800000 */
.L_x_231:
[----:B-1----:R-:W-:Y:S01]  /*5b10*/  @!P2 IMAD R11, R120, R153, R10 ;  /* 0x00000099780ba224 */ /* 0x002fe200078e020a */
[----:B------:R-:W-:Y:S04]  /*5b20*/  BSSY B1, `(.L_x_233) ;  /* 0x0000006000017945 */ /* 0x000fe80003800000 */
[----:B------:R1:W-:Y:S01]  /*5b30*/  @!P2 STG.E.U8 desc[UR36][R4.64+0xc0], R11 ;  /* 0x0000c00b0400a986 */ /* 0x0003e2000c101124 */
[----:B------:R-:W-:Y:S05]  /*5b40*/  @P3 BRA `(.L_x_234) ;  /* 0x00000000000c3947 */ /* 0x000fea0003800000 */
[----:B------:R-:W1:Y:S02]  /*5b50*/  LDG.E.U8 R164, desc[UR36][R2.64+0xc1] ;  /* 0x0000c12402a47981 */ /* 0x000e64000c1e1100 */
[----:B-1----:R-:W-:-:S05]  /*5b60*/  PRMT R11, R164, 0x8880, RZ ;  /* 0x00008880a40b7816 */ /* 0x002fca00000000ff */
[----:B------:R-:W-:-:S07]  /*5b70*/  IMAD R10, R11, R152, RZ ;  /* 0x000000980b0a7224 */ /* 0x000fce00078e02ff */
.L_x_234:
[----:B------:R-:W-:Y:S05]  /*5b80*/  BSYNC B1 ;  /* 0x0000000000017941 */ /* 0x000fea0003800000 */
.L_x_233:
[----:B------:R-:W-:Y:S01]  /*5b90*/  @!P3 IMAD R121, R121, R153, R10 ;  /* 0x000000997979b224 */ /* 0x000fe200078e020a */
[----:B------:R-:W-:Y:S04]  /*5ba0*/  BSSY B1, `(.L_x_235) ;  /* 0x0000006000017945 */ /* 0x000fe80003800000 */
[----:B------:R0:W-:Y:S01]  /*5bb0*/  @!P3 STG.E.U8 desc[UR36][R4.64+0xc1], R121 ;  /* 0x0000c1790400b986 */ /* 0x0001e2000c101124 */
[----:B------:R-:W-:Y:S05]  /*5bc0*/  @P4 BRA `(.L_x_236) ;  /* 0x00000000000c4947 */ /* 0x000fea0003800000 */
[----:B------:R-:W1:Y:S02]  /*5bd0*/  LDG.E.U8 R164, desc[UR36][R8.64+0xc0] ;  /* 0x0000c02408a47981 */ /* 0x000e64000c1e1100 */
[----:B-1----:R-:W-:-:S05]  /*5be0*/  PRMT R11, R164, 0x8880, RZ ;  /* 0x00008880a40b7816 */ /* 0x002fca00000000ff */
[----:B------:R-:W-:-:S07]  /*5bf0*/  IMAD R10, R11, R152, RZ ;  /* 0x000000980b0a7224 */ /* 0x000fce00078e02ff */
.L_x_236:
[----:B------:R-:W-:Y:S05]  /*5c00*/  BSYNC B1 ;  /* 0x0000000000017941 */ /* 0x000fea0003800000 */
.L_x_235:
        /* <DEDUP_REMOVED lines=10> */
.L_x_238:
[----:B------:R-:W-:Y:S05]  /*5cb0*/  BSYNC B1 ;  /* 0x0000000000017941 */ /* 0x000fea0003800000 */
.L_x_237:
[----:B------:R-:W-:Y:S01]  /*5cc0*/  @!P2 IMAD R123, R123, R153, R10 ;  /* 0x000000997b7ba224 */ /* 0x000fe200078e020a */
[----:B------:R-:W-:Y:S04]  /*5cd0*/  BSSY B1, `(.L_x_239) ;  /* 0x0000006000017945 */ /* 0x000fe80003800000 */
[----:B------:R0:W-:Y:S01]  /*5ce0*/  @!P2 STG.E.U8 desc[UR36][R6.64+0xc1], R123 ;  /* 0x0000c17b0600a986 */ /* 0x0001e2000c101124 */
[----:B------:R-:W-:Y:S05]  /*5cf0*/  @P3 BRA `(.L_x_240) ;  /* 0x00000000000c3947 */ /* 0x000fea0003800000 */
[----:B------:R-:W1:Y:S02]  /*5d00*/  LDG.E.U8 R164, desc[UR36][R2.64+0xc8] ;  /* 0x0000c82402a47981 */ /* 0x000e64000c1e1100 */
[----:B-1----:R-:W-:-:S05]  /*5d10*/  PRMT R11, R164, 0x8880, RZ ;  /* 0x00008880a40b7816 */ /* 0x002fca00000000ff */
[----:B------:R-:W-:-:S07]  /*5d20*/  IMAD R10, R11, R152, RZ ;  /* 0x000000980b0a7224 */ /* 0x000fce00078e02ff */
.L_x_240:
[----:B------:R-:W-:Y:S05]  /*5d30*/  BSYNC B1 ;  /* 0x0000000000017941 */ /* 0x000fea0003800000 */
.L_x_239:
[----:B-1----:R-:W-:Y:S01]  /*5d40*/  @!P3 IMAD R11, R124, R153, R10 ;  /* 0x000000997c0bb224 */ /* 0x002fe200078e020a */
[----:B------:R-:W-:Y:S04]  /*5d50*/  BSSY B1, `(.L_x_241) ;  /* 0x0000006000017945 */ /* 0x000fe80003800000 */
[----:B------:R1:W-:Y:S01]  /*5d60*/  @!P3 STG.E.U8 desc[UR36][R4.64+0xc8], R11 ;  /* 0x0000c80b0400b986 */ /* 0x0003e2000c101124 */
[----:B------:R-:W-:Y:S05]  /*5d70*/  @P4 BRA `(.L_x_242) ;  /* 0x00000000000c4947 */ /* 0x000fea0003800000 */
[----:B------:R-:W1:Y:S02]  /*5d80*/  LDG.E.U8 R164, desc[UR36][R2.64+0xc9] ;  /* 0x0000c92402a47981 */ /* 0x000e64000c1e1100 */
[----:B-1----:R-:W-:-:S05]  /*5d90*/  PRMT R11, R164, 0x8880, RZ ;  /* 0x00008880a40b7816 */ /* 0x002fca00000000ff */
[----:B------:R-:W-:-:S07]  /*5da0*/  IMAD R10, R11, R152, RZ ;  /* 0x000000980b0a7224 */ /* 0x000fce00078e02ff */
.L_x_242:
[----:B------:R-:W-:Y:S05]  /*5db0*/  BSYNC B1 ;  /* 0x0000000000017941 */ /* 0x000fea0003800000 */
.L_x_241:
        /* <DEDUP_REMOVED lines=10> */
.L_x_244:
[----:B------:R-:W-:Y:S05]  /*5e60*/  BSYNC B1 ;  /* 0x0000000000017941 */ /* 0x000fea0003800000 */
.L_x_243:
[----:B-1----:R-:W-:Y:S01]  /*5e70*/  @!P2 IMAD R11, R126, R153, R10 ;  /* 0x000000997e0ba224 */ /* 0x002fe200078e020a */
[----:B------:R-:W-:Y:S04]  /*5e80*/  BSSY B1, `(.L_x_245) ;  /* 0x0000006000017945 */ /* 0x000fe80003800000 */
[----:B------:R1:W-:Y:S01]  /*5e90*/  @!P2 STG.E.U8 desc[UR36][R6.64+0xc8], R11 ;  /* 0x0000c80b0600a986 */ /* 0x0003e2000c101124 */
[----:B------:R-:W-:Y:S05]  /*5ea0*/  @P3 BRA `(.L_x_246) ;  /* 0x00000000000c3947 */ /* 0x000fea0003800000 */
[----:B------:R-:W1:Y:S02]  /*5eb0*/  LDG.E.U8 R164, desc[UR36][R8.64+0xc9] ;  /* 0x0000c92408a47981 */ /* 0x000e64000c1e1100 */
[----:B-1----:R-:W-:-:S05]  /*5ec0*/  PRMT R11, R164, 0x8880, RZ ;  /* 0x00008880a40b7816 */ /* 0x002fca00000000ff */
[----:B------:R-:W-:-:S07]  /*5ed0*/  IMAD R10, R11, R152, RZ ;  /* 0x000000980b0a7224 */ /* 0x000fce00078e02ff */
.L_x_246:
[----:B------:R-:W-:Y:S05]  /*5ee0*/  BSYNC B1 ;  /* 0x0000000000017941 */ /* 0x000fea0003800000 */
.L_x_245:
[----:B------:R-:W-:Y:S01]  /*5ef0*/  @!P3 IMAD R127, R127, R153, R10 ;  /* 0x000000997f7fb224 */ /* 0x000fe200078e020a */
[----:B------:R-:W-:Y:S04]  /*5f00*/  BSSY B1, `(.L_x_247) ;  /* 0x0000006000017945 */ /* 0x000fe80003800000 */
[----:B------:R0:W-:Y:S01]  /*5f10*/  @!P3 STG.E.U8 desc[UR36][R6.64+0xc9], R127 ;  /* 0x0000c97f0600b986 */ /* 0x0001e2000c101124 */
[----:B------:R-:W-:Y:S05]  /*5f20*/  @P4 BRA `(.L_x_248) ;  /* 0x00000000000c4947 */ /* 0x000fea0003800000 */
[----:B------:R-:W1:Y:S02]  /*5f30*/  LDG.E.U8 R164, desc[UR36][R2.64+0xd0] ;  /* 0x0000d02402a47981 */ /* 0x000e64000c1e1100 */
[----:B-1----:R-:W-:-:S05]  /*5f40*/  PRMT R11, R164, 0x8880, RZ ;  /* 0x00008880a40b7816 */ /* 0x002fca00000000ff */
[----:B------:R-:W-:-:S07]  /*5f50*/  IMAD R10, R11, R152, RZ ;  /* 0x000000980b0a7224 */ /* 0x000fce00078e02ff */
.L_x_248:
[----:B------:R-:W-:Y:S05]  /*5f60*/  BSYNC B1 ;  /* 0x0000000000017941 */ /* 0x000fea0003800000 */
.L_x_247:
        /* <DEDUP_REMOVED lines=10> */
.L_x_250:
[----:B------:R-:W-:Y:S05]  /*6010*/  BSYNC B1 ;  /* 0x0000000000017941 */ /* 0x000fea0003800000 */
.L_x_249:
[----:B------:R-:W-:Y:S01]  /*6020*/  @!P2 IMAD R129, R129, R153, R10 ;  /* 0x000000998181a224 */ /* 0x000fe200078e020a */
[----:B------:R-:W-:Y:S04]  /*6030*/  BSSY B1, `(.L_x_251) ;  /* 0x0000006000017945 */ /* 0x000fe80003800000 */
[----:B------:R0:W-:Y:S01]  /*6040*/  @!P2 STG.E.U8 desc[UR36][R4.64+0xd1], R129 ;  /* 0x0000d1810400a986 */ /* 0x0001e2000c101124 */
[----:B------:R-:W-:Y:S05]  /*6050*/  @P3 BRA `(.L_x_252) ;  /* 0x00000000000c3947 */ /* 0x000fea0003800000 */
[----:B------:R-:W1:Y:S02]  /*6060*/  LDG.E.U8 R164, desc[UR36][R8.64+0xd0] ;  /* 0x0000d02408a47981 */ /* 0x000e64000c1e1100 */
[----:B-1----:R-:W-:-:S05]  /*6070*/  PRMT R11, R164, 0x8880, RZ ;  /* 0x00008880a40b7816 */ /* 0x002fca00000000ff */
[----:B------:R-:W-:-:S07]  /*6080*/  IMAD R10, R11, R152, RZ ;  /* 0x000000980b0a7224 */ /* 0x000fce00078e02ff */
.L_x_252:
[----:B------:R-:W-:Y:S05]  /*6090*/  BSYNC B1 ;  /* 0x0000000000017941 */ /* 0x000fea0003800000 */
.L_x_251:
[----:B-1----:R-:W-:Y:S01]  /*60a0*/  @!P3 IMAD R11, R130, R153, R10 ;  /* 0x00000099820bb224 */ /* 0x002fe200078e020a */
[----:B------:R-:W-:Y:S04]  /*60b0*/  BSSY B1, `(.L_x_253) ;  /* 0x0000006000017945 */ /* 0x000fe80003800000 */
[----:B------:R1:W-:Y:S01]  /*60c0*/  @!P3 STG.E.U8 desc[UR36][R6.64+0xd0], R11 ;  /* 0x0000d00b0600b986 */ /* 0x0003e2000c101124 */
[----:B------:R-:W-:Y:S05]  /*60d0*/  @P4 BRA `(.L_x_254) ;  /* 0x00000000000c4947 */ /* 0x000fea0003800000 */
[----:B------:R-:W1:Y:S02]  /*60e0*/  LDG.E.U8 R164, desc[UR36][R8.64+0xd1] ;  /* 0x0000d12408a47981 */ /* 0x000e64000c1e1100 */
[----:B-1----:R-:W-:-:S05]  /*60f0*/  PRMT R11, R164, 0x8880, RZ ;  /* 0x00008880a40b7816 */ /* 0x002fca00000000ff */
[----:B------:R-:W-:-:S07]  /*6100*/  IMAD R10, R11, R152, RZ ;  /* 0x000000980b0a7224 */ /* 0x000fce00078e02ff */
.L_x_254:
[----:B------:R-:W-:Y:S05]  /*6110*/  BSYNC B1 ;  /* 0x0000000000017941 */ /* 0x000fea0003800000 */
.L_x_253:
        /* <DEDUP_REMOVED lines=10> */
.L_x_256:
[----:B------:R-:W-:Y:S05]  /*61c0*/  BSYNC B1 ;  /* 0x0000000000017941 */ /* 0x000fea0003800000 */
.L_x_255:
[----:B-1----:R-:W-:Y:S01]  /*61d0*/  @!P2 IMAD R11, R132, R153, R10 ;  /* 0x00000099840ba224 */ /* 0x002fe200078e020a */
[----:B------:R-:W-:Y:S04]  /*61e0*/  BSSY B1, `(.L_x_257) ;  /* 0x0000006000017945 */ /* 0x000fe80003800000 */
[----:B------:R1:W-:Y:S01]  /*61f0*/  @!P2 STG.E.U8 desc[UR36][R4.64+0xd8], R11 ;  /* 0x0000d80b0400a986 */ /* 0x0003e2000c101124 */
[----:B------:R-:W-:Y:S05]  /*6200*/  @P3 BRA `(.L_x_258) ;  /* 0x00000000000c3947 */ /* 0x000fea0003800000 */
[----:B------:R-:W1:Y:S02]  /*6210*/  LDG.E.U8 R164, desc[UR36][R2.64+0xd9] ;  /* 0x0000d92402a47981 */ /* 0x000e64000c1e1100 */
[----:B-1----:R-:W-:-:S05]  /*6220*/  PRMT R11, R164, 0x8880, RZ ;  /* 0x00008880a40b7816 */ /* 0x002fca00000000ff */
[----:B------:R-:W-:-:S07]  /*6230*/  IMAD R10, R11, R152, RZ ;  /* 0x000000980b0a7224 */ /* 0x000fce00078e02ff */
.L_x_258:
[----:B------:R-:W-:Y:S05]  /*6240*/  BSYNC B1 ;  /* 0x0000000000017941 */ /* 0x000fea0003800000 */
.L_x_257:
[----:B------:R-:W-:Y:S01]  /*6250*/  @!P3 IMAD R133, R133, R153, R10 ;  /* 0x000000998585b224 */ /* 0x000fe200078e020a */
[----:B------:R-:W-:Y:S04]  /*6260*/  BSSY B1, `(.L_x_259) ;  /* 0x0000006000017945 */ /* 0x000fe80003800000 */
[----:B------:R0:W-:Y:S01]  /*6270*/  @!P3 STG.E.U8 desc[UR36][R4.64+0xd9], R133 ;  /* 0x0000d9850400b986 */ /* 0x0001e2000c101124 */
[----:B------:R-:W-:Y:S05]  /*6280*/  @P4 BRA `(.L_x_260) ;  /* 0x00000000000c4947 */ /* 0x000fea0003800000 */
[----:B------:R-:W1:Y:S02]  /*6290*/  LDG.E.U8 R164, desc[UR36][R8.64+0xd8] ;  /* 0x0000d82408a47981 */ /* 0x000e64000c1e1100 */
[----:B-1----:R-:W-:-:S05]  /*62a0*/  PRMT R11, R164, 0x8880, RZ ;  /* 0x00008880a40b7816 */ /* 0x002fca00000000ff */
[----:B------:R-:W-:-:S07]  /*62b0*/  IMAD R10, R11, R152, RZ ;  /* 0x000000980b0a7224 */ /* 0x000fce00078e02ff */
.L_x_260:
[----:B------:R-:W-:Y:S05]  /*62c0*/  BSYNC B1 ;  /* 0x0000000000017941 */ /* 0x000fea0003800000 */
.L_x_259:
        /* <DEDUP_REMOVED lines=10> */
.L_x_262:
[----:B------:R-:W-:Y:S05]  /*6370*/  BSYNC B1 ;  /* 0x0000000000017941 */ /* 0x000fea0003800000 */
.L_x_261:
[----:B------:R-:W-:Y:S01]  /*6380*/  @!P2 IMAD R135, R135, R153, R10 ;  /* 0x000000998787a224 */ /* 0x000fe200078e020a */
[----:B------:R-:W-:Y:S04]  /*6390*/  BSSY B1, `(.L_x_263) ;  /* 0x0000006000017945 */ /* 0x000fe80003800000 */
[----:B------:R0:W-:Y:S01]  /*63a0*/  @!P2 STG.E.U8 desc[UR36][R6.64+0xd9], R135 ;  /* 0x0000d9870600a986 */ /* 0x0001e2000c101124 */
[----:B------:R-:W-:Y:S05]  /*63b0*/  @P3 BRA `(.L_x_264) ;  /* 0x00000000000c3947 */ /* 0x000fea0003800000 */
[----:B------:R-:W1:Y:S02]  /*63c0*/  LDG.E.U8 R164, desc[UR36][R2.64+0xe0] ;  /* 0x0000e02402a47981 */ /* 0x000e64000c1e1100 */
[----:B-1----:R-:W-:-:S05]  /*63d0*/  PRMT R11, R164, 0x8880, RZ ;  /* 0x00008880a40b7816 */ /* 0x002fca00000000ff */
[----:B------:R-:W-:-:S07]  /*63e0*/  IMAD R10, R11, R152, RZ ;  /* 0x000000980b0a7224 */ /* 0x000fce00078e02ff */
.L_x_264:
[----:B------:R-:W-:Y:S05]  /*63f0*/  BSYNC B1 ;  /* 0x0000000000017941 */ /* 0x000fea0003800000 */
.L_x_263:
[----:B-1----:R-:W-:Y:S01]  /*6400*/  @!P3 IMAD R11, R136, R153, R10 ;  /* 0x00000099880bb224 */ /* 0x002fe200078e020a */
[----:B------:R-:W-:Y:S04]  /*6410*/  BSSY B1, `(.L_x_265) ;  /* 0x0000006000017945 */ /* 0x000fe80003800000 */
[----:B------:R1:W-:Y:S01]  /*6420*/  @!P3 STG.E.U8 desc[UR36][R4.64+0xe0], R11 ;  /* 0x0000e00b0400b986 */ /* 0x0003e2000c101124 */
[----:B------:R-:W-:Y:S05]  /*6430*/  @P4 BRA `(.L_x_266) ;  /* 0x00000000000c4947 */ /* 0x000fea0003800000 */
[----:B------:R-:W1:Y:S02]  /*6440*/  LDG.E.U8 R164, desc[UR36][R2.64+0xe1] ;  /* 0x0000e12402a47981 */ /* 0x000e64000c1e1100 */
[----:B-1----:R-:W-:-:S05]  /*6450*/  PRMT R11, R164, 0x8880, RZ ;  /* 0x00008880a40b7816 */ /* 0x002fca00000000ff */
[----:B------:R-:W-:-:S07]  /*6460*/  IMAD R10, R11, R152, RZ ;  /* 0x000000980b0a7224 */ /* 0x000fce00078e02ff */
.L_x_266:
[----:B------:R-:W-:Y:S05]  /*6470*/  BSYNC B1 ;  /* 0x0000000000017941 */ /* 0x000fea0003800000 */
.L_x_265:
        /* <DEDUP_REMOVED lines=10> */
.L_x_268:
[----:B------:R-:W-:Y:S05]  /*6520*/  BSYNC B1 ;  /* 0x0000000000017941 */ /* 0x000fea0003800000 */
.L_x_267:
[----:B-1----:R-:W-:Y:S01]  /*6530*/  @!P2 IMAD R11, R138, R153, R10 ;  /* 0x000000998a0ba224 */ /* 0x002fe200078e020a */
[----:B------:R-:W-:Y:S04]  /*6540*/  BSSY B1, `(.L_x_269) ;  /* 0x0000006000017945 */ /* 0x000fe80003800000 */
[----:B------:R1:W-:Y:S01]  /*6550*/  @!P2 STG.E.U8 desc[UR36][R6.64+0xe0], R11 ;  /* 0x0000e00b0600a986 */ /* 0x0003e2000c101124 */
[----:B------:R-:W-:Y:S05]  /*6560*/  @P3 BRA `(.L_x_270) ;  /* 0x00000000000c3947 */ /* 0x000fea0003800000 */
[----:B------:R-:W1:Y:S02]  /*6570*/  LDG.E.U8 R164, desc[UR36][R8.64+0xe1] ;  /* 0x0000e12408a47981 */ /* 0x000e64000c1e1100 */
[----:B-1----:R-:W-:-:S05]  /*6580*/  PRMT R11, R164, 0x8880, RZ ;  /* 0x00008880a40b7816 */ /* 0x002fca00000000ff */
[----:B------:R-:W-:-:S07]  /*6590*/  IMAD R10, R11, R152, RZ ;  /* 0x000000980b0a7224 */ /* 0x000fce00078e02ff */
.L_x_270:
[----:B------:R-:W-:Y:S05]  /*65a0*/  BSYNC B1 ;  /* 0x0000000000017941 */ /* 0x000fea0003800000 */
.L_x_269:
[----:B------:R-:W-:Y:S01]  /*65b0*/  @!P3 IMAD R139, R139, R153, R10 ;  /* 0x000000998b8bb224 */ /* 0x000fe200078e020a */
[----:B------:R-:W-:Y:S04]  /*65c0*/  BSSY B1, `(.L_x_271) ;  /* 0x0000006000017945 */ /* 0x000fe80003800000 */
[----:B------:R0:W-:Y:S01]  /*65d0*/  @!P3 STG.E.U8 desc[UR36][R6.64+0xe1], R139 ;  /* 0x0000e18b0600b986 */ /* 0x0001e2000c101124 */
[----:B------:R-:W-:Y:S05]  /*65e0*/  @P4 BRA `(.L_x_272) ;  /* 0x00000000000c4947 */ /* 0x000fea0003800000 */
[----:B------:R-:W1:Y:S02]  /*65f0*/  LDG.E.U8 R164, desc[UR36][R2.64+0xe8] ;  /* 0x0000e82402a47981 */ /* 0x000e64000c1e1100 */
[----:B-1----:R-:W-:-:S05]  /*6600*/  PRMT R11, R164, 0x8880, RZ ;  /* 0x00008880a40b7816 */ /* 0x002fca00000000ff */
[----:B------:R-:W-:-:S07]  /*6610*/  IMAD R10, R11, R152, RZ ;  /* 0x000000980b0a7224 */ /* 0x000fce00078e02ff */
.L_x_272:
[----:B------:R-:W-:Y:S05]  /*6620*/  BSYNC B1 ;  /* 0x0000000000017941 */ /* 0x000fea0003800000 */
.L_x_271:
        /* <DEDUP_REMOVED lines=10> */
.L_x_274:
[----:B------:R-:W-:Y:S05]  /*66d0*/  BSYNC B1 ;  /* 0x0000000000017941 */ /* 0x000fea0003800000 */
.L_x_273:
[----:B------:R-:W-:Y:S01]  /*66e0*/  @!P2 IMAD R141, R141, R153, R10 ;  /* 0x000000998d8da224 */ /* 0x000fe200078e020a */
[----:B------:R-:W-:Y:S04]  /*66f0*/  BSSY B1, `(.L_x_275) ;  /* 0x0000006000017945 */ /* 0x000fe80003800000 */
[----:B------:R0:W-:Y:S01]  /*6700*/  @!P2 STG.E.U8 desc[UR36][R4.64+0xe9], R141 ;  /* 0x0000e98d0400a986 */ /* 0x0001e2000c101124 */
[----:B------:R-:W-:Y:S05]  /*6710*/  @P3 BRA `(.L_x_276) ;  /* 0x00000000000c3947 */ /* 0x000fea0003800000 */
[----:B------:R-:W1:Y:S02]  /*6720*/  LDG.E.U8 R164, desc[UR36][R8.64+0xe8] ;  /* 0x0000e82408a47981 */ /* 0x000e64000c1e1100 */
[----:B-1----:R-:W-:-:S05]  /*6730*/  PRMT R11, R164, 0x8880, RZ ;  /* 0x00008880a40b7816 */ /* 0x002fca00000000ff */
[----:B------:R-:W-:-:S07]  /*6740*/  IMAD R10, R11, R152, RZ ;  /* 0x000000980b0a7224 */ /* 0x000fce00078e02ff */
.L_x_276:
[----:B------:R-:W-:Y:S05]  /*6750*/  BSYNC B1 ;  /* 0x0000000000017941 */ /* 0x000fea0003800000 */
.L_x_275:
[----:B-1----:R-:W-:Y:S01]  /*6760*/  @!P3 IMAD R11, R142, R153, R10 ;  /* 0x000000998e0bb224 */ /* 0x002fe200078e020a */
[----:B------:R-:W-:Y:S04]  /*6770*/  BSSY B1, `(.L_x_277) ;  /* 0x0000006000017945 */ /* 0x000fe80003800000 */
[----:B------:R1:W-:Y:S01]  /*6780*/  @!P3 STG.E.U8 desc[UR36][R6.64+0xe8], R11 ;  /* 0x0000e80b0600b986 */ /* 0x0003e2000c101124 */
[----:B------:R-:W-:Y:S05]  /*6790*/  @P4 BRA `(.L_x_278) ;  /* 0x00000000000c4947 */ /* 0x000fea0003800000 */
[----:B------:R-:W1:Y:S02]  /*67a0*/  LDG.E.U8 R164, desc[UR36][R8.64+0xe9] ;  /* 0x0000e92408a47981 */ /* 0x000e64000c1e1100 */
[----:B-1----:R-:W-:-:S05]  /*67b0*/  PRMT R11, R164, 0x8880, RZ ;  /* 0x00008880a40b7816 */ /* 0x002fca00000000ff */
[----:B------:R-:W-:-:S07]  /*67c0*/  IMAD R10, R11, R152, RZ ;  /* 0x000000980b0a7224 */ /* 0x000fce00078e02ff */
.L_x_278:
[----:B------:R-:W-:Y:S05]  /*67d0*/  BSYNC B1 ;  /* 0x0000000000017941 */ /* 0x000fea0003800000 */
.L_x_277:
        /* <DEDUP_REMOVED lines=10> */
.L_x_280:
[----:B------:R-:W-:Y:S05]  /*6880*/  BSYNC B1 ;  /* 0x0000000000017941 */ /* 0x000fea0003800000 */
.L_x_279:
[----:B-1----:R-:W-:Y:S01]  /*6890*/  @!P2 IMAD R11, R144, R153, R10 ;  /* 0x00000099900ba224 */ /* 0x002fe200078e020a */
[----:B------:R-:W-:Y:S04]  /*68a0*/  BSSY B1, `(.L_x_281) ;  /* 0x0000006000017945 */ /* 0x000fe80003800000 */
[----:B------:R1:W-:Y:S01]  /*68b0*/  @!P2 STG.E.U8 desc[UR36][R4.64+0xf0], R11 ;  /* 0x0000f00b0400a986 */ /* 0x0003e2000c101124 */
[----:B------:R-:W-:Y:S05]  /*68c0*/  @P3 BRA `(.L_x_282) ;  /* 0x00000000000c3947 */ /* 0x000fea0003800000 */
[----:B------:R-:W1:Y:S02]  /*68d0*/  LDG.E.U8 R164, desc[UR36][R2.64+0xf1] ;  /* 0x0000f12402a47981 */ /* 0x000e64000c1e1100 */
[----:B-1----:R-:W-:-:S05]  /*68e0*/  PRMT R11, R164, 0x8880, RZ ;  /* 0x00008880a40b7816 */ /* 0x002fca00000000ff */
[----:B------:R-:W-:-:S07]  /*68f0*/  IMAD R10, R11, R152, RZ ;  /* 0x000000980b0a7224 */ /* 0x000fce00078e02ff */
.L_x_282:
[----:B------:R-:W-:Y:S05]  /*6900*/  BSYNC B1 ;  /* 0x0000000000017941 */ /* 0x000fea0003800000 */
.L_x_281:
[----:B------:R-:W-:Y:S01]  /*6910*/  @!P3 IMAD R145, R145, R153, R10 ;  /* 0x000000999191b224 */ /* 0x000fe200078e020a */
[----:B------:R-:W-:Y:S04]  /*6920*/  BSSY B1, `(.L_x_283) ;  /* 0x0000006000017945 */ /* 0x000fe80003800000 */
[----:B------:R0:W-:Y:S01]  /*6930*/  @!P3 STG.E.U8 desc[UR36][R4.64+0xf1], R145 ;  /* 0x0000f1910400b986 */ /* 0x0001e2000c101124 */
[----:B------:R-:W-:Y:S05]  /*6940*/  @P4 BRA `(.L_x_284) ;  /* 0x00000000000c4947 */ /* 0x000fea0003800000 */
[----:B------:R-:W1:Y:S02]  /*6950*/  LDG.E.U8 R164, desc[UR36][R8.64+0xf0] ;  /* 0x0000f02408a47981 */ /* 0x000e64000c1e1100 */
[----:B-1----:R-:W-:-:S05]  /*6960*/  PRMT R11, R164, 0x8880, RZ ;  /* 0x00008880a40b7816 */ /* 0x002fca00000000ff */
[----:B------:R-:W-:-:S07]  /*6970*/  IMAD R10, R11, R152, RZ ;  /* 0x000000980b0a7224 */ /* 0x000fce00078e02ff */
.L_x_284:
[----:B------:R-:W-:Y:S05]  /*6980*/  BSYNC B1 ;  /* 0x0000000000017941 */ /* 0x000fea0003800000 */
.L_x_283:
[----:B------:R-:W-:Y:S01]  /*6990*/  ISETP.LT.OR P2, PT, R0, 0xf2, !P0 ;  /* 0x000000f20000780c */ /* 0x000fe20004741670 */
[----:B-1----:R-:W-:Y:S01]  /*69a0*/  @!P4 IMAD R11, R146, R153, R10 ;  /* 0x00000099920bc224 */ /* 0x002fe200078e020a */
[----:B------:R-:W-:Y:S01]  /*69b0*/  BSSY B1, `(.L_x_285) ;  /* 0x0000009000017945 */ /* 0x000fe20003800000 */
[C---:B------:R-:W-:Y:S02]  /*69c0*/  ISETP.LT.OR P3, PT, R0.reuse, 0xf9, !P1 ;  /* 0x000000f90000780c */ /* 0x040fe40004f61670 */
[C---:B------:R-:W-:Y:S01]  /*69d0*/  ISETP.LT.OR P1, PT, R0.reuse, 0xfa, !P1 ;  /* 0x000000fa0000780c */ /* 0x040fe20004f21670 */
[----:B------:R1:W-:Y:S01]  /*69e0*/  @!P4 STG.E.U8 desc[UR36][R6.64+0xf0], R11 ;  /* 0x0000f00b0600c986 */ /* 0x0003e2000c101124 */
[----:B------:R-:W-:-:S06]  /*69f0*/  ISETP.LT.OR P4, PT, R0, 0xf9, !P0 ;  /* 0x000000f90000780c */ /* 0x000fcc0004781670 */
[----:B------:R-:W-:Y:S07]  /*6a00*/  @P2 BRA `(.L_x_286) ;  /* 0x00000000000c2947 */ /* 0x000fee0003800000 */
[----:B------:R-:W1:Y:S02]  /*6a10*/  LDG.E.U8 R164, desc[UR36][R8.64+0xf1] ;  /* 0x0000f12408a47981 */ /* 0x000e64000c1e1100 */
[----:B-1----:R-:W-:-:S05]  /*6a20*/  PRMT R11, R164, 0x8880, RZ ;  /* 0x00008880a40b7816 */ /* 0x002fca00000000ff */
[----:B------:R-:W-:-:S07]  /*6a30*/  IMAD R10, R11, R152, RZ ;  /* 0x000000980b0a7224 */ /* 0x000fce00078e02ff */
.L_x_286:
[----:B------:R-:W-:Y:S05]  /*6a40*/  BSYNC B1 ;  /* 0x0000000000017941 */ /* 0x000fea0003800000 */
.L_x_285:
[----:B------:R-:W-:Y:S01]  /*6a50*/  @!P2 IMAD R147, R147, R153, R10 ;  /* 0x000000999393a224 */ /* 0x000fe200078e020a */
[----:B------:R-:W-:Y:S04]  /*6a60*/  BSSY B1, `(.L_x_287) ;  /* 0x0000006000017945 */ /* 0x000fe80003800000 */
[----:B------:R0:W-:Y:S01]  /*6a70*/  @!P2 STG.E.U8 desc[UR36][R6.64+0xf1], R147 ;  /* 0x0000f1930600a986 */ /* 0x0001e2000c101124 */
[----:B------:R-:W-:Y:S05]  /*6a80*/  @P3 BRA `(.L_x_288) ;  /* 0x00000000000c3947 */ /* 0x000fea0003800000 */
[----:B------:R-:W1:Y:S02]  /*6a90*/  LDG.E.U8 R164, desc[UR36][R2.64+0xf8] ;  /* 0x0000f82402a47981 */ /* 0x000e64000c1e1100 */
[----:B-1----:R-:W-:-:S05]  /*6aa0*/  PRMT R11, R164, 0x8880, RZ ;  /* 0x00008880a40b7816 */ /* 0x002fca00000000ff */
[----:B------:R-:W-:-:S07]  /*6ab0*/  IMAD R10, R11, R152, RZ ;  /* 0x000000980b0a7224 */ /* 0x000fce00078e02ff */
.L_x_288:
[----:B------:R-:W-:Y:S05]  /*6ac0*/  BSYNC B1 ;  /* 0x0000000000017941 */ /* 0x000fea0003800000 */
.L_x_287:
[----:B-1----:R-:W-:Y:S01]  /*6ad0*/  @!P3 IMAD R11, R148, R153, R10 ;  /* 0x00000099940bb224 */ /* 0x002fe200078e020a */
[----:B------:R-:W-:Y:S04]  /*6ae0*/  BSSY B1, `(.L_x_289) ;  /* 0x0000006000017945 */ /* 0x000fe80003800000 */
[----:B------:R1:W-:Y:S01]  /*6af0*/  @!P3 STG.E.U8 desc[UR36][R4.64+0xf8], R11 ;  /* 0x0000f80b0400b986 */ /* 0x0003e2000c101124 */
[----:B------:R-:W-:Y:S05]  /*6b00*/  @P1 BRA `(.L_x_290) ;  /* 0x00000000000c1947 */ /* 0x000fea0003800000 */
[----:B------:R-:W1:Y:S02]  /*6b10*/  LDG.E.U8 R164, desc[UR36][R2.64+0xf9] ;  /* 0x0000f92402a47981 */ /* 0x000e64000c1e1100 */
[----:B-1----:R-:W-:-:S05]  /*6b20*/  PRMT R11, R164, 0x8880, RZ ;  /* 0x00008880a40b7816 */ /* 0x002fca00000000ff */
[----:B------:R-:W-:-:S07]  /*6b30*/  IMAD R10, R11, R152, RZ ;  /* 0x000000980b0a7224 */ /* 0x000fce00078e02ff */
.L_x_290:
[----:B------:R-:W-:Y:S05]  /*6b40*/  BSYNC B1 ;  /* 0x0000000000017941 */ /* 0x000fea0003800000 */
.L_x_289:
[----:B------:R-:W-:Y:S01]  /*6b50*/  @!P1 IMAD R149, R149, R153, R10 ;  /* 0x0000009995959224 */ /* 0x000fe200078e020a */
[----:B------:R-:W-:Y:S04]  /*6b60*/  BSSY B1, `(.L_x_291) ;  /* 0x0000006000017945 */ /* 0x000fe80003800000 */
[----:B------:R0:W-:Y:S01]  /*6b70*/  @!P1 STG.E.U8 desc[UR36][R4.64+0xf9], R149 ;  /* 0x0000f99504009986 */ /* 0x0001e2000c101124 */
[----:B------:R-:W-:Y:S05]  /*6b80*/  @P4 BRA `(.L_x_292) ;  /* 0x00000000000c4947 */ /* 0x000fea0003800000 */
[----:B------:R-:W0:Y:S02]  /*6b90*/  LDG.E.U8 R164, desc[UR36][R8.64+0xf8] ;  /* 0x0000f82408a47981 */ /* 0x000e24000c1e1100 */
[----:B0-----:R-:W-:-:S05]  /*6ba0*/  PRMT R3, R164, 0x8880, RZ ;  /* 0x00008880a4037816 */ /* 0x001fca00000000ff */
[----:B------:R-:W-:-:S07]  /*6bb0*/  IMAD R10, R3, R152, RZ ;  /* 0x00000098030a7224 */ /* 0x000fce00078e02ff */
.L_x_292:
[----:B------:R-:W-:Y:S05]  /*6bc0*/  BSYNC B1 ;  /* 0x0000000000017941 */ /* 0x000fea0003800000 */
.L_x_291:
[----:B0-----:R-:W-:Y:S01]  /*6bd0*/  @!P4 IMAD R3, R150, R153, R10 ;  /* 0x000000999603c224 */ /* 0x001fe200078e020a */
[----:B------:R-:W-:Y:S01]  /*6be0*/  ISETP.LT.OR P0, PT, R0, 0xfa, !P0 ;  /* 0x000000fa0000780c */ /* 0x000fe20004701670 */
[----:B------:R-:W-:Y:S03]  /*6bf0*/  BSSY B1, `(.L_x_293) ;  /* 0x0000006000017945 */ /* 0x000fe60003800000 */
[----:B------:R0:W-:Y:S09]  /*6c00*/  @!P4 STG.E.U8 desc[UR36][R6.64+0xf8], R3 ;  /* 0x0000f8030600c986 */ /* 0x0001f2000c101124 */
[----:B------:R-:W-:Y:S05]  /*6c10*/  @P0 BRA `(.L_x_294) ;  /* 0x00000000000c0947 */ /* 0x000fea0003800000 */
[----:B------:R-:W0:Y:S02]  /*6c20*/  LDG.E.U8 R164, desc[UR36][R8.64+0xf9] ;  /* 0x0000f92408a47981 */ /* 0x000e24000c1e1100 */
[----:B0-----:R-:W-:-:S05]  /*6c30*/  PRMT R3, R164, 0x8880, RZ ;  /* 0x00008880a4037816 */ /* 0x001fca00000000ff */
[----:B------:R-:W-:-:S07]  /*6c40*/  IMAD R10, R3, R152, RZ ;  /* 0x00000098030a7224 */ /* 0x000fce00078e02ff */
.L_x_294:
[----:B------:R-:W-:Y:S05]  /*6c50*/  BSYNC B1 ;  /* 0x0000000000017941 */ /* 0x000fea0003800000 */
.L_x_293:
[----:B------:R-:W-:Y:S01]  /*6c60*/  IMAD R151, R151, R153, R10 ;  /* 0x0000009997977224 */ /* 0x000fe200078e020a */
[----:B------:R-:W-:Y:S06]  /*6c70*/  @P0 BRA `(.L_x_295) ;  /* 0x0000001800100947 */ /* 0x000fec0003800000 */
[----:B------:R0:W-:Y:S01]  /*6c80*/  STG.E.U8 desc[UR36][R6.64+0xf9], R151 ;  /* 0x0000f99706007986 */ /* 0x0001e2000c101124 */
[----:B------:R-:W-:Y:S05]  /*6c90*/  BRA `(.L_x_295) ;  /* 0x0000001800087947 */ /* 0x000fea0003800000 */
.L_x_38:
[C---:B------:R-:W-:Y:S02]  /*6ca0*/  ISETP.GE.AND P1, PT, R19.reuse, 0x1, PT ;  /* 0x000000011300780c */ /* 0x040fe40003f26270 */
[----:B------:R-:W-:Y:S02]  /*6cb0*/  ISETP.GE.AND P0, PT, R19, 0x9, PT ;  /* 0x000000091300780c */ /* 0x000fe40003f06270 */
[C---:B------:R-:W-:Y:S02]  /*6cc0*/  ISETP.LT.OR P2, PT, R0.reuse, 0x1, !P1 ;  /* 0x000000010000780c */ /* 0x040fe40004f41670 */
[C---:B------:R-:W-:Y:S02]  /*6cd0*/  ISETP.LT.OR P3, PT, R0.reuse, 0x2, !P1 ;  /* 0x000000020000780c */ /* 0x040fe40004f61670 */
[----:B------:R-:W-:-:S09]  /*6ce0*/  ISETP.LT.OR P4, PT, R0, 0x1, !P0 ;  /* 0x000000010000780c */ /* 0x000fd20004781670 */
[-C--:B------:R-:W-:Y:S02]  /*6cf0*/  @!P2 IMAD R3, R24, R153.reuse, RZ ;  /* 0x000000991803a224 */ /* 0x080fe400078e02ff */
[-C--:B------:R-:W-:Y:S02]  /*6d00*/  @!P3 IMAD R25, R25, R153.reuse, RZ ;  /* 0x000000991919b224 */ /* 0x080fe400078e02ff */
[----:B------:R-:W-:Y:S01]  /*6d10*/  @!P4 IMAD R9, R26, R153, RZ ;  /* 0x000000991a09c224 */ /* 0x000fe200078e02ff */
[----:B------:R0:W-:Y:S01]  /*6d20*/  @!P2 STG.E.U8 desc[UR36][R4.64], R3 ;  /* 0x000000030400a986 */ /* 0x0001e2000c101124 */
[----:B------:R-:W-:-:S03]  /*6d30*/  ISETP.LT.OR P2, PT, R0, 0x2, !P0 ;  /* 0x000000020000780c */ /* 0x000fc60004741670 */
[----:B------:R-:W-:Y:S01]  /*6d40*/  @!P3 STG.E.U8 desc[UR36][R4.64+0x1], R25 ;  /* 0x000001190400b986 */ /* 0x000fe2000c101124 */
[----:B------:R-:W-:-:S03]  /*6d50*/  ISETP.LT.OR P3, PT, R0, 0x9, !P1 ;  /* 0x000000090000780c */ /* 0x000fc60004f61670 */
[----:B------:R1:W-:Y:S01]  /*6d60*/  @!P4 STG.E.U8 desc[UR36][R6.64], R9 ;  /* 0x000000090600c986 */ /* 0x0003e2000c101124 */
[----:B------:R-:W-:-:S05]  /*6d70*/  ISETP.LT.OR P4, PT, R0, 0xa, !P1 ;  /* 0x0000000a0000780c */ /* 0x000fca0004f81670 */
[----:B------:R-:W-:-:S04]  /*6d80*/  @!P2 IMAD R27, R27, R153, RZ ;  /* 0x000000991b1ba224 */ /* 0x000fc800078e02ff */
[-C--:B------:R-:W-:Y:S01]  /*6d90*/  @!P3 IMAD R11, R28, R153.reuse, RZ ;  /* 0x000000991c0bb224 */ /* 0x080fe200078e02ff */
[----:B------:R-:W-:Y:S01]  /*6da0*/  @!P2 STG.E.U8 desc[UR36][R6.64+0x1], R27 ;  /* 0x0000011b0600a986 */ /* 0x000fe2000c101124 */
[C---:B------:R-:W-:Y:S02]  /*6db0*/  ISETP.LT.OR P2, PT, R0.reuse, 0x9, !P0 ;  /* 0x000000090000780c */ /* 0x040fe40004741670 */
[----:B------:R-:W-:Y:S01]  /*6dc0*/  @!P4 IMAD R29, R29, R153, RZ ;  /* 0x000000991d1dc224 */ /* 0x000fe200078e02ff */
[----:B------:R2:W-:Y:S01]  /*6dd0*/  @!P3 STG.E.U8 desc[UR36][R4.64+0x8], R11 ;  /* 0x0000080b0400b986 */ /* 0x0005e2000c101124 */
[----:B------:R-:W-:-:S03]  /*6de0*/  ISETP.LT.OR P3, PT, R0, 0xa, !P0 ;  /* 0x0000000a0000780c */ /* 0x000fc60004761670 */
[----:B------:R-:W-:Y:S01]  /*6df0*/  @!P4 STG.E.U8 desc[UR36][R4.64+0x9], R29 ;  /* 0x0000091d0400c986 */ /* 0x000fe2000c101124 */
[----:B------:R-:W-:-:S05]  /*6e00*/  ISETP.LT.OR P4, PT, R0, 0x11, !P1 ;  /* 0x000000110000780c */ /* 0x000fca0004f81670 */
[----:B0-----:R-:W-:-:S04]  /*6e10*/  @!P2 IMAD R3, R30, R153, RZ ;  /* 0x000000991e03a224 */ /* 0x001fc800078e02ff */
[-C--:B------:R-:W-:Y:S01]  /*6e20*/  @!P3 IMAD R31, R31, R153.reuse, RZ ;  /* 0x000000991f1fb224 */ /* 0x080fe200078e02ff */
[----:B------:R0:W-:Y:S01]  /*6e30*/  @!P2 STG.E.U8 desc[UR36][R6.64+0x8], R3 ;  /* 0x000008030600a986 */ /* 0x0001e2000c101124 */
[----:B------:R-:W-:Y:S02]  /*6e40*/  ISETP.LT.OR P2, PT, R0, 0x12, !P1 ;  /* 0x000000120000780c */ /* 0x000fe40004f41670 */
[----:B-1----:R-:W-:Y:S01]  /*6e50*/  @!P4 IMAD R9, R32, R153, RZ ;  /* 0x000000992009c224 */ /* 0x002fe200078e02ff */
[----:B------:R-:W-:Y:S01]  /*6e60*/  @!P3 STG.E.U8 desc[UR36][R6.64+0x9], R31 ;  /* 0x0000091f0600b986 */ /* 0x000fe2000c101124 */
[----:B------:R-:W-:-:S03]  /*6e70*/  ISETP.LT.OR P3, PT, R0, 0x11, !P0 ;  /* 0x000000110000780c */ /* 0x000fc60004761670 */
[----:B------:R1:W-:Y:S01]  /*6e80*/  @!P4 STG.E.U8 desc[UR36][R4.64+0x10], R9 ;  /* 0x000010090400c986 */ /* 0x0003e2000c101124 */
[----:B------:R-:W-:-:S05]  /*6e90*/  ISETP.LT.OR P4, PT, R0, 0x12, !P0 ;  /* 0x000000120000780c */ /* 0x000fca0004781670 */
[----:B------:R-:W-:-:S04]  /*6ea0*/  @!P2 IMAD R33, R33, R153, RZ ;  /* 0x000000992121a224 */ /* 0x000fc800078e02ff */
[-C--:B--2---:R-:W-:Y:S01]  /*6eb0*/  @!P3 IMAD R11, R34, R153.reuse, RZ ;  /* 0x00000099220bb224 */ /* 0x084fe200078e02ff */
        /* <DEDUP_REMOVED lines=336> */
[----:B------:R1:W-:Y:S01]  /*83c0*/  @!P3 STG.E.U8 desc[UR36][R4.64+0xf1], R145 ;  /* 0x0000f1910400b986 */ /* 0x0003e2000c101124 */
[C---:B------:R-:W-:Y:S02]  /*83d0*/  ISETP.LT.OR P3, PT, R0.reuse, 0xf9, !P1 ;  /* 0x000000f90000780c */ /* 0x040fe40004f61670 */
[C---:B------:R-:W-:Y:S01]  /*83e0*/  ISETP.LT.OR P1, PT, R0.reuse, 0xfa, !P1 ;  /* 0x000000fa0000780c */ /* 0x040fe20004f21670 */
[----:B------:R1:W-:Y:S01]  /*83f0*/  @!P4 STG.E.U8 desc[UR36][R6.64+0xf0], R9 ;  /* 0x0000f0090600c986 */ /* 0x0003e2000c101124 */
[----:B------:R-:W-:-:S02]  /*8400*/  ISETP.LT.OR P4, PT, R0, 0xf9, !P0 ;  /* 0x000000f90000780c */ /* 0x000fc40004781670 */
[----:B------:R-:W-:-:S03]  /*8410*/  ISETP.LT.OR P0, PT, R0, 0xfa, !P0 ;  /* 0x000000fa0000780c */ /* 0x000fc60004701670 */
[----:B------:R-:W-:-:S04]  /*8420*/  @!P2 IMAD R147, R147, R153, RZ ;  /* 0x000000999393a224 */ /* 0x000fc800078e02ff */
[-C--:B--2---:R-:W-:Y:S01]  /*8430*/  @!P3 IMAD R11, R148, R153.reuse, RZ ;  /* 0x00000099940bb224 */ /* 0x084fe200078e02ff */
[----:B------:R1:W-:Y:S01]  /*8440*/  @!P2 STG.E.U8 desc[UR36][R6.64+0xf1], R147 ;  /* 0x0000f1930600a986 */ /* 0x0003e2000c101124 */
[-C--:B------:R-:W-:Y:S02]  /*8450*/  @!P1 IMAD R149, R149, R153.reuse, RZ ;  /* 0x0000009995959224 */ /* 0x080fe400078e02ff */
[-C--:B0-----:R-:W-:Y:S01]  /*8460*/  @!P4 IMAD R3, R150, R153.reuse, RZ ;  /* 0x000000999603c224 */ /* 0x081fe200078e02ff */
[----:B------:R1:W-:Y:S01]  /*8470*/  @!P3 STG.E.U8 desc[UR36][R4.64+0xf8], R11 ;  /* 0x0000f80b0400b986 */ /* 0x0003e2000c101124 */
[----:B------:R-:W-:-:S03]  /*8480*/  @!P0 IMAD R151, R151, R153, RZ ;  /* 0x0000009997978224 */ /* 0x000fc600078e02ff */
[----:B------:R1:W-:Y:S04]  /*8490*/  @!P1 STG.E.U8 desc[UR36][R4.64+0xf9], R149 ;  /* 0x0000f99504009986 */ /* 0x0003e8000c101124 */
[----:B------:R1:W-:Y:S04]  /*84a0*/  @!P4 STG.E.U8 desc[UR36][R6.64+0xf8], R3 ;  /* 0x0000f8030600c986 */ /* 0x0003e8000c101124 */
[----:B------:R1:W-:Y:S02]  /*84b0*/  @!P0 STG.E.U8 desc[UR36][R6.64+0xf9], R151 ;  /* 0x0000f99706008986 */ /* 0x0003e4000c101124 */
.L_x_295:
[----:B------:R-:W-:Y:S05]  /*84c0*/  BSYNC B0 ;  /* 0x0000000000007941 */ /* 0x000fea0003800000 */
.L_x_37:
[----:B01----:R-:W2:Y:S01]  /*84d0*/  LDL.64 R2, [R1] ;  /* 0x0000000001027983 */ /* 0x003ea20000100a00 */
[----:B------:R-:W-:Y:S01]  /*84e0*/  ULDC.64 UR4, c[0x0][0x650] ;  /* 0x0001940000047ab9 */ /* 0x000fe20000000a00 */
[----:B------:R0:W-:Y:S01]  /*84f0*/  SYNCS.ARRIVE.TRANS64.A1T0 RZ, [R162+UR45], RZ ;  /* 0x000000ffa2ff79a7 */ /* 0x0001e2000810002d */
[----:B------:R-:W-:Y:S01]  /*8500*/  PRMT R0, RZ, 0x7610, R0 ;  /* 0x00007610ff007816 */ /* 0x000fe20000000000 */
[----:B------:R-:W-:Y:S02]  /*8510*/  IMAD.MOV.U32 R19, RZ, RZ, -0x1 ;  /* 0xffffffffff137424 */ /* 0x000fe400078e00ff */
[----:B------:R-:W-:Y:S01]  /*8520*/  IMAD.MOV.U32 R22, RZ, RZ, -0x1 ;  /* 0xffffffffff167424 */ /* 0x000fe200078e00ff */
[----:B--2---:R-:W-:-:S04]  /*8530*/  LEA R18, P0, R2, R18, 0x1 ;  /* 0x0000001202127211 */ /* 0x004fc800078008ff */
[----:B------:R-:W-:Y:S01]  /*8540*/  LEA.HI.X R17, R2, R17, R23, 0x1, P0 ;  /* 0x0000001102117211 */ /* 0x000fe200000f0c17 */
[----:B------:R-:W-:Y:S01]  /*8550*/  IMAD.MOV.U32 R2, RZ, RZ, -0x1 ;  /* 0xffffffffff027424 */ /* 0x000fe200078e00ff */
[----:B------:R-:W-:-:S04]  /*8560*/  ISETP.GE.U32.AND P0, PT, R18, UR4, PT ;  /* 0x0000000412007c0c */ /* 0x000fc8000bf06070 */
[----:B------:R-:W-:-:S13]  /*8570*/  ISETP.GE.U32.AND.EX P0, PT, R17, UR5, PT, P0 ;  /* 0x0000000511007c0c */ /* 0x000fda000bf06100 */
[----:B0-----:R-:W-:Y:S05]  /*8580*/  @P0 BRA `(.L_x_296) ;  /* 0x0000000400700947 */ /* 0x001fea0003800000 */
[----:B------:R-:W0:Y:S01]  /*8590*/  S2R R10, SR_CTAID.X ;  /* 0x00000000000a7919 */ /* 0x000e220000002500 */
[----:B------:R-:W1:Y:S01]  /*85a0*/  LDC.64 R8, c[0x0][0x628] ;  /* 0x00018a00ff087b82 */ /* 0x000e620000000a00 */
[----:B------:R-:W-:Y:S01]  /*85b0*/  ULDC UR4, c[0x0][0x150] ;  /* 0x0000540000047ab9 */ /* 0x000fe20000000800 */
[----:B---3--:R-:W-:Y:S01]  /*85c0*/  IMAD.MOV.U32 R6, RZ, RZ, R18 ;  /* 0x000000ffff067224 */ /* 0x008fe200078e0012 */
[----:B------:R-:W2:Y:S01]  /*85d0*/  S2R R20, SR_CTAID.Y ;  /* 0x0000000000147919 */ /* 0x000ea20000002600 */
[----:B------:R-:W-:-:S04]  /*85e0*/  IMAD.MOV.U32 R7, RZ, RZ, R17 ;  /* 0x000000ffff077224 */ /* 0x000fc800078e0011 */
[----:B------:R-:W3:Y:S08]  /*85f0*/  LDC R15, c[0x0][0x144] ;  /* 0x00005100ff0f7b82 */ /* 0x000ef00000000800 */
[----:B------:R-:W2:Y:S08]  /*8600*/  LDC R0, c[0x0][0x630] ;  /* 0x00018c00ff007b82 */ /* 0x000eb00000000800 */
[----:B------:R-:W2:Y:S01]  /*8610*/  LDC.64 R12, c[0x0][0x620] ;  /* 0x00018800ff0c7b82 */ /* 0x000ea20000000a00 */
[----:B-1----:R-:W-:-:S04]  /*8620*/  ISETP.NE.U32.AND P0, PT, R8, RZ, PT ;  /* 0x000000ff0800720c */ /* 0x002fc80003f05070 */
[----:B------:R-:W-:Y:S02]  /*8630*/  ISETP.NE.AND.EX P0, PT, R9, RZ, PT, P0 ;  /* 0x000000ff0900720c */ /* 0x000fe40003f05300 */
[----:B0-----:R-:W-:-:S05]  /*8640*/  I2FP.F32.U32 R2, R10 ;  /* 0x0000000a00027245 */ /* 0x001fca0000201000 */
[----:B------:R-:W-:-:S04]  /*8650*/  FMUL R2, R2, UR4 ;  /* 0x0000000402027c20 */ /* 0x000fc80008400000 */
[----:B------:R0:W1:Y:S02]  /*8660*/  F2I.U32.TRUNC.NTZ R14, R2 ;  /* 0x00000002000e7305 */ /* 0x000064000020f000 */
[----:B---3--:R-:W-:Y:S05]  /*8670*/  @!P0 BRA `(.L_x_297) ;  /* 0x0000000000288947 */ /* 0x008fea0003800000 */
[----:B------:R-:W3:Y:S02]  /*8680*/  LDC R3, c[0x0][0x634] ;  /* 0x00018d00ff037b82 */ /* 0x000ee40000000800 */
[----:B---3--:R-:W-:-:S05]  /*8690*/  IADD3 R7, P0, R18, R3, RZ ;  /* 0x0000000312077210 */ /* 0x008fca0007f1e0ff */
[----:B------:R-:W-:-:S04]  /*86a0*/  IMAD.X R11, RZ, RZ, R17, P0 ;  /* 0x000000ffff0b7224 */ /* 0x000fc800000e0611 */
[----:B0-----:R-:W-:-:S04]  /*86b0*/  IMAD.WIDE.U32 R2, R11, R8, RZ ;  /* 0x000000080b027225 */ /* 0x001fc800078e00ff */
[----:B----4-:R-:W-:-:S04]  /*86c0*/  IMAD.WIDE.U32 R4, P0, R7, R9, R2 ;  /* 0x0000000907047225 */ /* 0x010fc80007800002 */
[----:B------:R-:W-:-:S04]  /*86d0*/  IMAD.WIDE.U32 R2, R7, R8, RZ ;  /* 0x0000000807027225 */ /* 0x000fc800078e00ff */
[----:B------:R-:W-:Y:S01]  /*86e0*/  IMAD.X R7, RZ, RZ, RZ, P0 ;  /* 0x000000ffff077224 */ /* 0x000fe200000e06ff */
[----:B------:R-:W-:Y:S01]  /*86f0*/  IADD3 RZ, P0, R3, R4, RZ ;  /* 0x0000000403ff7210 */ /* 0x000fe20007f1e0ff */
[----:B------:R-:W-:-:S04]  /*8700*/  IMAD.MOV.U32 R6, RZ, RZ, R5 ;  /* 0x000000ffff067224 */ /* 0x000fc800078e0005 */
[----:B------:R-:W-:-:S08]  /*8710*/  IMAD.WIDE.U32.X R6, R11, R9, R6, P0 ;  /* 0x000000090b067225 */ /* 0x000fd000000e0406 */
.L_x_297:
[----:B------:R-:W3:Y:S01]  /*8720*/  LDC.64 R26, c[0x0][0x640] ;  /* 0x00019000ff1a7b82 */ /* 0x000ee20000000a00 */
[-C--:B--2---:R-:W-:Y:S01]  /*8730*/  SHF.R.U64 R11, R6, R0.reuse, R7 ;  /* 0x00000000060b7219 */ /* 0x084fe20000001207 */
[----:B------:R-:W-:Y:S01]  /*8740*/  IMAD.MOV.U32 R19, RZ, RZ, R17 ;  /* 0x000000ffff137224 */ /* 0x000fe200078e0011 */
[----:B------:R-:W-:Y:S01]  /*8750*/  SHF.R.U32.HI R0, RZ, R0, R7 ;  /* 0x00000000ff007219 */ /* 0x000fe20000011607 */
[----:B-1----:R-:W-:Y:S01]  /*8760*/  IMAD.MOV R14, RZ, RZ, -R14 ;  /* 0x000000ffff0e7224 */ /* 0x002fe200078e0a0e */
[----:B----4-:R-:W-:Y:S01]  /*8770*/  IADD3 R5, P0, RZ, -R11, RZ ;  /* 0x8000000bff057210 */ /* 0x010fe20007f1e0ff */
[----:B------:R-:W-:Y:S01]  /*8780*/  ULDC UR4, c[0x0][0x154] ;  /* 0x0000550000047ab9 */ /* 0x000fe20000000800 */
[----:B------:R-:W-:Y:S01]  /*8790*/  IMAD.MOV.U32 R7, RZ, RZ, 0x1 ;  /* 0x00000001ff077424 */ /* 0x000fe200078e00ff */
[----:B------:R-:W1:Y:S01]  /*87a0*/  LDC R4, c[0x0][0x618] ;  /* 0x00018600ff047b82 */ /* 0x000e620000000800 */
[----:B------:R-:W-:Y:S02]  /*87b0*/  IMAD R22, R15, R14, R10 ;  /* 0x0000000e0f167224 */ /* 0x000fe400078e020a */
[----:B------:R-:W-:-:S04]  /*87c0*/  IMAD.X R3, RZ, RZ, ~R0, P0 ;  /* 0x000000ffff037224 */ /* 0x000fc800000e0e00 */
[-C--:B------:R-:W-:Y:S01]  /*87d0*/  IMAD R0, R3, R12.reuse, RZ ;  /* 0x0000000c03007224 */ /* 0x080fe200078e02ff */
[----:B------:R-:W2:Y:S01]  /*87e0*/  LDC R6, c[0x0][0x608] ;  /* 0x00018200ff067b82 */ /* 0x000ea20000000800 */
[----:B0-----:R-:W-:-:S04]  /*87f0*/  IMAD.WIDE.U32 R2, R5, R12, R18 ;  /* 0x0000000c05027225 */ /* 0x001fc800078e0012 */
[----:B------:R-:W-:Y:S01]  /*8800*/  IMAD R5, R5, R13, R0 ;  /* 0x0000000d05057224 */ /* 0x000fe200078e0200 */
[----:B------:R-:W-:Y:S02]  /*8810*/  I2FP.F32.U32 R0, R20 ;  /* 0x0000001400007245 */ /* 0x000fe40000201000 */
[----:B------:R-:W0:Y:S01]  /*8820*/  LDC R24, c[0x0][0x658] ;  /* 0x00019600ff187b82 */ /* 0x000e220000000800 */
[----:B------:R-:W-:Y:S01]  /*8830*/  IMAD.IADD R3, R3, 0x1, R5 ;  /* 0x0000000103037824 */ /* 0x000fe200078e0205 */
[----:B---3--:R-:W-:Y:S01]  /*8840*/  ISETP.NE.U32.AND P0, PT, R26, RZ, PT ;  /* 0x000000ff1a00720c */ /* 0x008fe20003f05070 */
[----:B------:R-:W-:Y:S01]  /*8850*/  FMUL R0, R0, UR4 ;  /* 0x0000000400007c20 */ /* 0x000fe20008400000 */
[----:B------:R-:W-:Y:S02]  /*8860*/  IMAD.MOV.U32 R5, RZ, RZ, -0x1 ;  /* 0xffffffffff057424 */ /* 0x000fe400078e00ff */
[----:B------:R-:W-:Y:S01]  /*8870*/  ISETP.NE.AND.EX P0, PT, R27, RZ, PT, P0 ;  /* 0x000000ff1b00720c */ /* 0x000fe20003f05300 */
[----:B------:R3:W4:Y:S01]  /*8880*/  F2I.U32.TRUNC.NTZ R12, R0 ;  /* 0x00000000000c7305 */ /* 0x000722000020f000 */
[----:B------:R-:W3:Y:S01]  /*8890*/  LDC R15, c[0x0][0x148] ;  /* 0x00005200ff0f7b82 */ /* 0x000ee20000000800 */
[----:B-1----:R-:W-:-:S02]  /*88a0*/  SHF.R.U64 R10, R2, R4, R3 ;  /* 0x00000004020a7219 */ /* 0x002fc40000001203 */
[----:B------:R-:W-:-:S05]  /*88b0*/  SHF.R.U32.HI R3, RZ, R4, R3 ;  /* 0x00000004ff037219 */ /* 0x000fca0000011603 */
[----:B------:R-:W1:Y:S01]  /*88c0*/  LDC R14, c[0x0][0x600] ;  /* 0x00018000ff0e7b82 */ /* 0x000e620000000800 */
[-CC-:B--2---:R-:W-:Y:S02]  /*88d0*/  SHF.R.U64 R8, R10, R6.reuse, R3.reuse ;  /* 0x000000060a087219 */ /* 0x184fe40000001203 */
[----:B------:R-:W-:-:S05]  /*88e0*/  SHF.R.U32.HI R3, RZ, R6, R3 ;  /* 0x00000006ff037219 */ /* 0x000fca0000011603 */
[----:B------:R-:W2:Y:S01]  /*88f0*/  LDC R21, c[0x0][0x648] ;  /* 0x00019200ff157b82 */ /* 0x000ea20000000800 */
[-CC-:B0-----:R-:W-:Y:S02]  /*8900*/  SHF.R.U64 R13, R8, R24.reuse, R3.reuse ;  /* 0x00000018080d7219 */ /* 0x181fe40000001203 */
[-C--:B------:R-:W-:Y:S02]  /*8910*/  SHF.L.U32 R5, R5, R24.reuse, RZ ;  /* 0x0000001805057219 */ /* 0x080fe400000006ff */
[-C--:B------:R-:W-:Y:S01]  /*8920*/  SHF.R.U32.HI R3, RZ, R24.reuse, R3 ;  /* 0x00000018ff037219 */ /* 0x080fe20000011603 */
[----:B------:R-:W-:Y:S01]  /*8930*/  IMAD.MOV.U32 R2, RZ, RZ, R13 ;  /* 0x000000ffff027224 */ /* 0x000fe200078e000d */
[----:B------:R-:W-:Y:S01]  /*8940*/  SHF.L.U32 R24, R7, R24, RZ ;  /* 0x0000001807187219 */ /* 0x000fe200000006ff */
[----:B------:R-:W0:Y:S01]  /*8950*/  LDC R25, c[0x0][0x638] ;  /* 0x00018e00ff197b82 */ /* 0x000e220000000800 */
[----:B------:R-:W-:-:S07]  /*8960*/  LOP3.LUT R19, RZ, R5, RZ, 0x33, !PT ;  /* 0x00000005ff137212 */ /* 0x000fce00078e33ff */
[----:B------:R-:W0:Y:S01]  /*8970*/  LDC R28, c[0x0][0x610] ;  /* 0x00018400ff1c7b82 */ /* 0x000e220000000800 */
[----:B----4-:R-:W-:Y:S05]  /*8980*/  @!P0 BRA `(.L_x_298) ;  /* 0x0000000000288947 */ /* 0x010fea0003800000 */
[----:B---3--:R-:W3:Y:S02]  /*8990*/  LDC R0, c[0x0][0x64c] ;  /* 0x00019300ff007b82 */ /* 0x008ee40000000800 */
[----:B---3--:R-:W-:-:S05]  /*89a0*/  IADD3 R7, P0, R13, R0, RZ ;  /* 0x000000000d077210 */ /* 0x008fca0007f1e0ff */
        /* <DEDUP_REMOVED lines=8> */
.L_x_298:
[----:B------:R-:W4:Y:S01]  /*8a30*/  LDC R4, c[0x0][0x65c] ;  /* 0x00019700ff047b82 */ /* 0x000f220000000800 */
[----:B--23--:R-:W-:Y:S01]  /*8a40*/  SHF.R.U64 R0, R2, R21, R3 ;  /* 0x0000001502007219 */ /* 0x00cfe20000001203 */
[----:B-1----:R-:W-:Y:S01]  /*8a50*/  VIADD R3, R14, 0xffffffff ;  /* 0xffffffff0e037836 */ /* 0x002fe20000000000 */
[----:B------:R-:W-:Y:S01]  /*8a60*/  LOP3.LUT R19, R8, R19, RZ, 0xc0, !PT ;  /* 0x0000001308137212 */ /* 0x000fe200078ec0ff */
[----:B------:R-:W-:Y:S02]  /*8a70*/  IMAD.MOV R12, RZ, RZ, -R12 ;  /* 0x000000ffff0c7224 */ /* 0x000fe400078e0a0c */
[----:B------:R-:W-:Y:S01]  /*8a80*/  IMAD.MOV R2, RZ, RZ, -R0 ;  /* 0x000000ffff027224 */ /* 0x000fe200078e0a00 */
[----:B------:R-:W-:Y:S01]  /*8a90*/  LOP3.LUT R3, R10, R3, RZ, 0xc0, !PT ;  /* 0x000000030a037212 */ /* 0x000fe200078ec0ff */
[----:B------:R-:W-:Y:S02]  /*8aa0*/  IMAD R19, R24, R0, R19 ;  /* 0x0000000018137224 */ /* 0x000fe400078e0213 */
[----:B0-----:R-:W-:-:S04]  /*8ab0*/  IMAD R0, R2, R25, R13 ;  /* 0x0000001902007224 */ /* 0x001fc800078e020d */
[----:B------:R-:W-:Y:S01]  /*8ac0*/  IMAD R2, R0, R14, R3 ;  /* 0x0000000e00027224 */ /* 0x000fe200078e0203 */
[----:B----4-:R-:W-:Y:S01]  /*8ad0*/  ISETP.NE.AND P0, PT, R4, 0x1, PT ;  /* 0x000000010400780c */ /* 0x010fe20003f05270 */
[----:B------:R-:W-:-:S05]  /*8ae0*/  IMAD.MOV.U32 R4, RZ, RZ, 0x1 ;  /* 0x00000001ff047424 */ /* 0x000fca00078e00ff */
[----:B------:R-:W-:-:S07]  /*8af0*/  PRMT R0, R4, 0x7610, R0 ;  /* 0x0000761004007816 */ /* 0x000fce0000000000 */
[----:B------:R-:W-:-:S04]  /*8b00*/  @P0 IMAD R22, R15, R12, R20 ;  /* 0x0000000c0f160224 */ /* 0x000fc800078e0214 */
[----:B------:R-:W-:-:S05]  /*8b10*/  IMAD R19, R19, R28, R22 ;  /* 0x0000001c13137224 */ /* 0x000fca00078e0216 */
[----:B------:R-:W-:Y:S02]  /*8b20*/  SEL R22, R2, R19, !P0 ;  /* 0x0000001302167207 */ /* 0x000fe40004000000 */
[----:B------:R-:W-:Y:S01]  /*8b30*/  SEL R19, R19, R2, !P0 ;  /* 0x0000000213137207 */ /* 0x000fe20004000000 */
[----:B------:R-:W-:-:S07]  /*8b40*/  IMAD.MOV.U32 R2, RZ, RZ, R11 ;  /* 0x000000ffff027224 */ /* 0x000fce00078e000b */
.L_x_296:
[----:B------:R-:W-:Y:S02]  /*8b50*/  LOP3.LUT P0, RZ, R0, 0xff, RZ, 0xc0, !PT ;  /* 0x000000ff00ff7812 */ /* 0x000fe4000780c0ff */
[----:B------:R-:W-:-:S11]  /*8b60*/  LOP3.LUT R165, R165, 0x1, RZ, 0x3c, !PT ;  /* 0x00000001a5a57812 */ /* 0x000fd600078e3cff */
[----:B------:R-:W-:Y:S05]  /*8b70*/  @P0 BRA `(.L_x_299) ;  /* 0xffffff8c00400947 */ /* 0x000fea000383ffff */
[----:B------:R-:W-:Y:S05]  /*8b80*/  EXIT ;  /* 0x000000000000794d */ /* 0x000fea0003800000 */
.L_x_18:
[----:B------:R-:W-:-:S08]  /*8b90*/  ISETP.NE.AND P0, PT, R5, RZ, PT ;  /* 0x000000ff0500720c */ /* 0x000fd00003f05270 */
[----:B0-2---:R-:W0:-:S00]  /*8ba0*/  USETMAXREG.DEALLOC.CTAPOOL 0x28 ;  /* 0x00000028000079c8 */ /* 0x005e0000080e0500 */
[----:B------:R-:W-:Y:S05]  /*8bb0*/  @P0 EXIT ;  /* 0x000000000000094d */ /* 0x000fea0003800000 */
[----:B0-----:R-:W-:Y:S01]  /*8bc0*/  LOP3.LUT P0, RZ, R8, 0xff, RZ, 0xc0, !PT ;  /* 0x000000ff08ff7812 */ /* 0x001fe2000780c0ff */
[----:B------:R-:W-:Y:S02]  /*8bd0*/  IMAD.MOV.U32 R0, RZ, RZ, 0x1 ;  /* 0x00000001ff007424 */ /* 0x000fe400078e00ff */
[----:B------:R-:W-:-:S10]  /*8be0*/  IMAD.MOV.U32 R9, RZ, RZ, RZ ;  /* 0x000000ffff097224 */ /* 0x000fd400078e00ff */
[----:B------:R-:W-:Y:S05]  /*8bf0*/  @!P0 BRA `(.L_x_300) ;  /* 0x0000000c003c8947 */ /* 0x000fea0003800000 */
[----:B------:R-:W0:Y:S01]  /*8c00*/  S2UR UR8, SR_CgaCtaId ;  /* 0x00000000000879c3 */ /* 0x000e220000008800 */
[----:B------:R-:W-:Y:S01]  /*8c10*/  LOP3.LUT P0, RZ, R4, 0x1f, RZ, 0xc0, !PT ;  /* 0x0000001f04ff7812 */ /* 0x000fe2000780c0ff */
[----:B------:R-:W-:Y:S01]  /*8c20*/  ULDC UR5, c[0x0][0x658] ;  /* 0x0001960000057ab9 */ /* 0x000fe20000000800 */
[----:B------:R-:W-:Y:S01]  /*8c30*/  UMOV UR6, 0xffffffff ;  /* 0xffffffff00067882 */ /* 0x000fe20000000000 */
[----:B------:R-:W-:Y:S01]  /*8c40*/  BSSY B0, `(.L_x_300) ;  /* 0x00000ca000007945 */ /* 0x000fe20003800000 */
[----:B------:R-:W-:Y:S01]  /*8c50*/  USHF.L.U32 UR6, UR6, UR5, URZ ;  /* 0x0000000506067299 */ /* 0x000fe2000800063f */
[C---:B------:R-:W-:Y:S01]  /*8c60*/  ISETP.NE.AND P2, PT, R3.reuse, RZ, PT ;  /* 0x000000ff0300720c */ /* 0x040fe20003f45270 */
[----:B------:R-:W-:Y:S01]  /*8c70*/  IMAD.MOV.U32 R10, RZ, RZ, 0x1 ;  /* 0x00000001ff0a7424 */ /* 0x000fe200078e00ff */
[----:B------:R-:W-:Y:S01]  /*8c80*/  ISETP.NE.OR P0, PT, R3, RZ, !P0 ;  /* 0x000000ff0300720c */ /* 0x000fe20004705670 */
[----:B------:R-:W-:Y:S01]  /*8c90*/  IMAD.MOV.U32 R0, RZ, RZ, 0x1 ;  /* 0x00000001ff007424 */ /* 0x000fe200078e00ff */
[----:B------:R-:W-:Y:S01]  /*8ca0*/  LOP3.LUT R6, R16, 0x2, RZ, 0xfc, !PT ;  /* 0x0000000210067812 */ /* 0x000fe200078efcff */
[----:B------:R-:W-:Y:S01]  /*8cb0*/  IMAD.MOV.U32 R9, RZ, RZ, RZ ;  /* 0x000000ffff097224 */ /* 0x000fe200078e00ff */
[----:B------:R-:W-:Y:S01]  /*8cc0*/  ULDC UR4, c[0x0][0x600] ;  /* 0x0001800000047ab9 */ /* 0x000fe20000000800 */
[----:B------:R-:W-:Y:S01]  /*8cd0*/  UMOV UR7, 0x1 ;  /* 0x0000000100077882 */ /* 0x000fe20000000000 */
[----:B------:R-:W-:-:S02]  /*8ce0*/  UIADD3 UR22, UR40, 0x1, URZ ;  /* 0x0000000128167890 */ /* 0x000fc4000fffe03f */
[----:B------:R-:W-:Y:S02]  /*8cf0*/  UIADD3 UR14, UR4, -0x1, URZ ;  /* 0xffffffff040e7890 */ /* 0x000fe4000fffe03f */
[----:B------:R-:W-:Y:S02]  /*8d00*/  USHF.L.U32 UR16, UR7, UR5, URZ ;  /* 0x0000000507107299 */ /* 0x000fe4000800063f */
[----:B------:R-:W-:Y:S01]  /*8d10*/  ULOP3.LUT UR15, URZ, UR6, URZ, 0x33, !UPT ;  /* 0x000000063f0f7292 */ /* 0x000fe2000f8e333f */
[----:B------:R-:W-:Y:S01]  /*8d20*/  ULDC.64 UR20, c[0x0][0x198] ;  /* 0x0000660000147ab9 */ /* 0x000fe20000000a00 */
[----:B0-----:R-:W-:-:S05]  /*8d30*/  IMAD.U32 R7, RZ, RZ, UR8 ;  /* 0x00000008ff077e24 */ /* 0x001fca000f8e00ff */
[----:B------:R-:W-:-:S07]  /*8d40*/  LEA R8, R7, 0x280, 0xa ;  /* 0x0000028007087811 */ /* 0x000fce00078e50ff */
.L_x_312:
[----:B------:R-:W-:-:S03]  /*8d50*/  UMOV UR4, 0xffffffff ;  /* 0xffffffff00047882 */ /* 0x000fc60000000000 */
[----:B------:R-:W-:Y:S05]  /*8d60*/  BRA.DIV UR4, `(.L_x_301) ;  /* 0x0000001a047c7947 */ /* 0x000fea000b800000 */
[----:B------:R-:W-:-:S13]  /*8d70*/  ELECT P6, URZ, PT ;  /* 0x00000000003f782f */ /* 0x000fda00038c0000 */
.L_x_343:
[----:B------:R-:W0:Y:S01]  /*8d80*/  LDC R3, c[0x0][0x28c] ;  /* 0x0000a300ff037b82 */ /* 0x000e220000000800 */
[----:B------:R-:W-:Y:S01]  /*8d90*/  BSSY B1, `(.L_x_302) ;  /* 0x000003b000017945 */ /* 0x000fe20003800000 */
[----:B0-----:R-:W-:-:S13]  /*8da0*/  ISETP.LT.OR P6, PT, R3, 0x1, !P6 ;  /* 0x000000010300780c */ /* 0x001fda00077c1670 */
[----:B------:R-:W-:Y:S05]  /*8db0*/  @P6 BRA `(.L_x_303) ;  /* 0x0000000000e06947 */ /* 0x000fea0003800000 */
[----:B------:R-:W-:Y:S02]  /*8dc0*/  IMAD R7, R19, 0x2, R7 ;  /* 0x0000000213077824 */ /* 0x000fe400078e0207 */
[----:B------:R-:W-:Y:S02]  /*8dd0*/  IMAD.SHL.U32 R22, R22, 0x100, RZ ;  /* 0x0000010016167824 */ /* 0x000fe400078e00ff */
[----:B------:R-:W-:Y:S02]  /*8de0*/  IMAD.MOV.U32 R15, RZ, RZ, RZ ;  /* 0x000000ffff0f7224 */ /* 0x000fe400078e00ff */
[----:B------:R-:W-:Y:S02]  /*8df0*/  IMAD.U32 R19, RZ, RZ, UR22 ;  /* 0x00000016ff137e24 */ /* 0x000fe4000f8e00ff */
[----:B------:R-:W-:Y:S02]  /*8e00*/  IMAD.MOV.U32 R3, RZ, RZ, R0 ;  /* 0x000000ffff037224 */ /* 0x000fe400078e0000 */
[----:B------:R-:W-:-:S02]  /*8e10*/  IMAD.MOV.U32 R5, RZ, RZ, R9 ;  /* 0x000000ffff057224 */ /* 0x000fc400078e0009 */
[----:B------:R-:W-:-:S07]  /*8e20*/  IMAD.SHL.U32 R12, R7, 0x20, RZ ;  /* 0x00000020070c7824 */ /* 0x000fce00078e00ff */
.L_x_307:
[----:B------:R-:W0:Y:S01]  /*8e30*/  S2UR UR4, SR_CgaCtaId ;  /* 0x00000000000479c3 */ /* 0x000e220000008800 */
[----:B------:R-:W-:-:S07]  /*8e40*/  MOV R4, 0x400 ;  /* 0x0000040000047802 */ /* 0x000fce0000000f00 */
[----:B------:R-:W1:Y:S01]  /*8e50*/  @!P2 LDC R11, c[0x0][0x500] ;  /* 0x00014000ff0bab82 */ /* 0x000e620000000800 */
[----:B0-----:R-:W-:-:S05]  /*8e60*/  IMAD.U32 R7, RZ, RZ, UR4 ;  /* 0x00000004ff077e24 */ /* 0x001fca000f8e00ff */
[----:B------:R-:W-:Y:S02]  /*8e70*/  LEA R14, R7, R4, 0x18 ;  /* 0x00000004070e7211 */ /* 0x000fe400078ec0ff */
[----:B------:R-:W-:-:S03]  /*8e80*/  SHF.L.U32 R4, R3, 0x1f, RZ ;  /* 0x0000001f03047819 */ /* 0x000fc600000006ff */
[----:B------:R-:W-:-:S04]  /*8e90*/  IMAD R13, R5, 0x8, R14 ;  /* 0x00000008050d7824 */ /* 0x000fc800078e020e */
[----:B------:R-:W0:Y:S02]  /*8ea0*/  SYNCS.PHASECHK.TRANS64.TRYWAIT P1, [R13+URZ+0xb0], R4 ;  /* 0x0000b0040d0075a7 */ /* 0x000e24000802017f */
[----:B01----:R-:W-:Y:S05]  /*8eb0*/  @!P1 BRA `(.L_x_304) ;  /* 0x0000001800489947 */ /* 0x003fea0003800000 */
.L_x_344:
[----:B0-----:R-:W-:Y:S01]  /*8ec0*/  PRMT R4, R6, 0x9910, RZ ;  /* 0x0000991006047816 */ /* 0x001fe200000000ff */
[----:B------:R0:W-:Y:S03]  /*8ed0*/  @!P2 SYNCS.ARRIVE.TRANS64 RZ, [R13+URZ], R11 ;  /* 0x0000000b0dffa9a7 */ /* 0x0001e6000800003f */
[----:B------:R-:W-:-:S13]  /*8ee0*/  ISETP.NE.AND P1, PT, R4, 0x2, PT ;  /* 0x000000020400780c */ /* 0x000fda0003f25270 */
[----:B0-----:R-:W-:Y:S05]  /*8ef0*/  @P1 BRA `(.L_x_305) ;  /* 0x0000000000041947 */ /* 0x001fea0003800000 */
[----:B------:R-:W-:Y:S01]  /*8f00*/  BPT.TRAP 0x1 ;  /* 0x000000040000795c */ /* 0x000fe20000300000 */
.L_x_305:
[----:B------:R-:W-:Y:S05]  /*8f10*/  @P0 BRA `(.L_x_306) ;  /* 0x0000000000040947 */ /* 0x000fea0003800000 */
[----:B------:R-:W-:Y:S01]  /*8f20*/  BPT.TRAP 0x1 ;  /* 0x000000040000795c */ /* 0x000fe20000300000 */
.L_x_306:
[C---:B------:R-:W-:Y:S01]  /*8f30*/  IMAD R4, R5.reuse, 0x800, R8 ;  /* 0x0000080005047824 */ /* 0x040fe200078e0208 */
[----:B------:R-:W-:Y:S01]  /*8f40*/  R2UR UR8, R14 ;  /* 0x000000000e0872ca */ /* 0x000fe200000e0000 */
[----:B------:R-:W-:Y:S01]  /*8f50*/  IMAD R14, R5, 0x2000, R14 ;  /* 0x00002000050e7824 */ /* 0x000fe200078e020e */
[----:B------:R-:W-:Y:S01]  /*8f60*/  R2UR UR17, R12 ;  /* 0x000000000c1172ca */ /* 0x000fe200000e0000 */
[----:B------:R-:W-:Y:S01]  /*8f70*/  VIADD R19, R19, 0xffffffff ;  /* 0xffffffff13137836 */ /* 0x000fe20000000000 */
[----:B------:R-:W-:Y:S01]  /*8f80*/  R2UR UR5, R4 ;  /* 0x00000000040572ca */ /* 0x000fe200000e0000 */
[----:B------:R-:W-:Y:S01]  /*8f90*/  UIADD3 UR4, UP0, UR20, 0xf0, URZ ;  /* 0x000000f014047890 */ /* 0x000fe2000ff1e03f */
[----:B------:R-:W-:Y:S01]  /*8fa0*/  R2UR UR11, R14 ;  /* 0x000000000e0b72ca */ /* 0x000fe200000e0000 */
[----:B------:R-:W-:Y:S01]  /*8fb0*/  UIADD3 UR24, UP1, UR20, 0x1f0, URZ ;  /* 0x000001f014187890 */ /* 0x000fe2000ff3e03f */
[----:B------:R-:W-:Y:S01]  /*8fc0*/  R2UR UR9, R13 ;  /* 0x000000000d0972ca */ /* 0x000fe200000e0000 */
[----:B------:R-:W-:Y:S01]  /*8fd0*/  VIADD R5, R5, 0x1 ;  /* 0x0000000105057836 */ /* 0x000fe20000000000 */
[----:B------:R-:W-:Y:S01]  /*8fe0*/  R2UR UR10, R15 ;  /* 0x000000000f0a72ca */ /* 0x000fe200000e0000 */
[----:B------:R-:W-:Y:S01]  /*8ff0*/  UIADD3.X UR25, URZ, UR21, URZ, UP1, !UPT ;  /* 0x000000153f197290 */ /* 0x000fe20008ffe43f */
[----:B------:R-:W-:Y:S01]  /*9000*/  R2UR UR12, R2 ;  /* 0x00000000020c72ca */ /* 0x000fe200000e0000 */
[----:B------:R-:W-:Y:S01]  /*9010*/  UMOV UR19, 0x30000 ;  /* 0x0003000000137882 */ /* 0x000fe20000000000 */
[----:B------:R-:W-:Y:S01]  /*9020*/  R2UR UR18, R22 ;  /* 0x00000000161272ca */ /* 0x000fe200000e0000 */
[----:B------:R-:W-:Y:S01]  /*9030*/  UMOV UR6, 0x0 ;  /* 0x0000000000067882 */ /* 0x000fe20000000000 */
[----:B------:R-:W-:Y:S01]  /*9040*/  ISETP.GT.AND P3, PT, R19, 0x1, PT ;  /* 0x000000011300780c */ /* 0x000fe20003f64270 */
[----:B------:R-:W-:Y:S01]  /*9050*/  UIADD3 UR8, UR8, UR5, URZ ;  /* 0x0000000508087290 */ /* 0x000fe2000fffe03f */
[----:B------:R-:W-:Y:S01]  /*9060*/  ISETP.NE.AND P1, PT, R5, 0x16, PT ;  /* 0x000000160500780c */ /* 0x000fe20003f25270 */
[----:B------:R-:W-:Y:S01]  /*9070*/  UIADD3.X UR5, URZ, UR21, URZ, UP0, !UPT ;  /* 0x000000153f057290 */ /* 0x000fe200087fe43f */
[----:B------:R-:W-:Y:S01]  /*9080*/  VIADD R15, R15, 0x20 ;  /* 0x000000200f0f7836 */ /* 0x000fe20000000000 */
[----:B------:R-:W-:Y:S01]  /*9090*/  UIADD3 UR13, UR11, 0xb280, URZ ;  /* 0x0000b2800b0d7890 */ /* 0x000fe2000fffe03f */
[----:B------:R-:W-:Y:S01]  /*90a0*/  SEL R4, RZ, 0x1, P1 ;  /* 0x00000001ff047807 */ /* 0x000fe20000800000 */
[----:B------:R-:W-:Y:S01]  /*90b0*/  UMOV UR7, 0x10000000 ;  /* 0x1000000000077882 */ /* 0x000fe20000000000 */
[----:B------:R-:W-:Y:S01]  /*90c0*/  UMOV UR11, UR17 ;  /* 0x00000011000b7c82 */ /* 0x000fe20008000000 */
[----:B------:R-:W-:-:S02]  /*90d0*/  SEL R5, R5, RZ, P1 ;  /* 0x000000ff05057207 */ /* 0x000fc40000800000 */
[----:B------:R-:W-:Y:S01]  /*90e0*/  LOP3.LUT R3, R3, R4, RZ, 0x3c, !PT ;  /* 0x0000000403037212 */ /* 0x000fe200078e3cff */
[----:B------:R0:W-:Y:S02]  /*90f0*/  UTMALDG.3D.MULTICAST [UR8], [UR4], UR19, desc[UR6] ;  /* 0x00000608040073b4 */ /* 0x0001e40008011813 */
[----:B0-----:R-:W-:Y:S01]  /*9100*/  UMOV UR8, UR13 ;  /* 0x0000000d00087c82 */ /* 0x001fe20008000000 */
[----:B------:R-:W-:Y:S02]  /*9110*/  UMOV UR11, UR18 ;  /* 0x00000012000b7c82 */ /* 0x000fe40008000000 */
[----:B------:R0:W-:Y:S02]  /*9120*/  UTMALDG.3D [UR8], [UR24], desc[UR6] ;  /* 0x00000608180075b4 */ /* 0x0001e40008011000 */
[----:B0-----:R-:W-:Y:S05]  /*9130*/  @P3 BRA `(.L_x_307) ;  /* 0xfffffffc003c3947 */ /* 0x001fea000383ffff */
.L_x_303:
[----:B------:R-:W-:Y:S05]  /*9140*/  BSYNC B1 ;  /* 0x0000000000017941 */ /* 0x000fea0003800000 */
.L_x_302:
[----:B------:R-:W2:Y:S01]  /*9150*/  LDL.64 R20, [R1] ;  /* 0x0000000001147983 */ /* 0x000ea20000100a00 */
[----:B------:R-:W-:Y:S01]  /*9160*/  LOP3.LUT P4, RZ, R10, 0xff, RZ, 0xc0, !PT ;  /* 0x000000ff0aff7812 */ /* 0x000fe2000788c0ff */
[----:B------:R-:W-:Y:S01]  /*9170*/  VIADD R4, R9, UR40 ;  /* 0x0000002809047c36 */ /* 0x000fe20008000000 */
[----:B------:R-:W-:Y:S01]  /*9180*/  ULDC.64 UR4, c[0x0][0x650] ;  /* 0x0001940000047ab9 */ /* 0x000fe20000000a00 */
[----:B------:R-:W-:Y:S01]  /*9190*/  IMAD.U32 R9, RZ, RZ, UR40 ;  /* 0x00000028ff097e24 */ /* 0x000fe2000f8e00ff */
[----:B------:R-:W-:Y:S01]  /*91a0*/  UISETP.GE.U32.AND UP0, UPT, UR40, 0x16, UPT ;  /* 0x000000162800788c */ /* 0x000fe2000bf06070 */
[----:B------:R-:W-:Y:S01]  /*91b0*/  BSSY B1, `(.L_x_308) ;  /* 0x0000070000017945 */ /* 0x000fe20003800000 */
[----:B------:R-:W-:Y:S01]  /*91c0*/  ISETP.GT.U32.AND P1, PT, R4, 0x15, PT ;  /* 0x000000150400780c */ /* 0x000fe20003f24070 */
[----:B------:R-:W-:Y:S01]  /*91d0*/  IMAD.MOV.U32 R19, RZ, RZ, -0x1 ;  /* 0xffffffffff137424 */ /* 0x000fe200078e00ff */
[----:B------:R-:W-:Y:S01]  /*91e0*/  PRMT R10, RZ, 0x7610, R10 ;  /* 0x00007610ff0a7816 */ /* 0x000fe2000000000a */
[----:B------:R-:W-:Y:S01]  /*91f0*/  IMAD.MOV.U32 R22, RZ, RZ, -0x1 ;  /* 0xffffffffff167424 */ /* 0x000fe200078e00ff */
[----:B------:R-:W-:-:S02]  /*9200*/  ISETP.LT.U32.AND P1, PT, R9, 0x16, P1 ;  /* 0x000000160900780c */ /* 0x000fc40000f21070 */
[----:B------:R-:W-:Y:S01]  /*9210*/  PLOP3.LUT P3, PT, PT, PT, UP0, 0x80, 0x0 ;  /* 0x000000000000781c */ /* 0x000fe20003f6f008 */
[----:B------:R-:W0:Y:S01]  /*9220*/  @P4 S2R R7, SR_CgaCtaId ;  /* 0x0000000000074919 */ /* 0x000e220000008800 */
[----:B------:R-:W-:-:S04]  /*9230*/  @P4 MOV R2, 0x400 ;  /* 0x0000040000024802 */ /* 0x000fc80000000f00 */
[----:B0-----:R-:W-:Y:S01]  /*9240*/  @P4 LEA R5, R7, R2, 0x18 ;  /* 0x0000000207054211 */ /* 0x001fe200078ec0ff */
[----:B------:R-:W-:-:S03]  /*9250*/  IMAD.WIDE.U32 R2, R4, -0x45d1745d, RZ ;  /* 0xba2e8ba304027825 */ /* 0x000fc600078e00ff */
[----:B------:R0:W-:Y:S01]  /*9260*/  @P4 SYNCS.ARRIVE.TRANS64.A1T0 RZ, [R5+URZ+0x198], RZ ;  /* 0x000198ff05ff49a7 */ /* 0x0001e2000810003f */
[----:B------:R-:W-:Y:S01]  /*9270*/  IMAD.MOV.U32 R2, RZ, RZ, -0x1 ;  /* 0xffffffffff027424 */ /* 0x000fe200078e00ff */
[----:B0-----:R-:W-:Y:S02]  /*9280*/  SHF.R.U32.HI R5, RZ, 0x4, R3 ;  /* 0x00000004ff057819 */ /* 0x001fe40000011603 */
[----:B------:R-:W-:-:S03]  /*9290*/  SEL R3, RZ, 0x1, !P1 ;  /* 0x00000001ff037807 */ /* 0x000fc60004800000 */
[----:B------:R-:W-:Y:S01]  /*92a0*/  IMAD R9, R5, -0x16, R4 ;  /* 0xffffffea05097824 */ /* 0x000fe200078e0204 */
[----:B------:R-:W-:Y:S02]  /*92b0*/  LOP3.LUT R0, R0, R3, RZ, 0x3c, !PT ;  /* 0x0000000300007212 */ /* 0x000fe400078e3cff */
[----:B------:R-:W-:Y:S02]  /*92c0*/  PRMT R3, RZ, 0x7610, R3 ;  /* 0x00007610ff037816 */ /* 0x000fe40000000003 */
[----:B------:R-:W-:Y:S02]  /*92d0*/  @P3 LOP3.LUT R0, R0, 0x1, R5, 0x78, !PT ;  /* 0x0000000100003812 */ /* 0x000fe400078e7805 */
[----:B--2---:R-:W-:-:S04]  /*92e0*/  IADD3 R18, P4, R18, R20, RZ ;  /* 0x0000001412127210 */ /* 0x004fc80007f9e0ff */
[----:B------:R-:W-:Y:S01]  /*92f0*/  ISETP.GE.U32.AND P1, PT, R18, UR4, PT ;  /* 0x0000000412007c0c */ /* 0x000fe2000bf26070 */
[----:B------:R-:W-:-:S05]  /*9300*/  IMAD.X R17, R17, 0x1, R23, P4 ;  /* 0x0000000111117824 */ /* 0x000fca00020e0617 */
[----:B------:R-:W-:-:S13]  /*9310*/  ISETP.GE.U32.AND.EX P1, PT, R17, UR5, PT, P1 ;  /* 0x0000000511007c0c */ /* 0x000fda000bf26110 */
[----:B------:R-:W-:Y:S05]  /*9320*/  @P1 BRA `(.L_x_309) ;  /* 0x0000000400601947 */ /* 0x000fea0003800000 */
[----:B------:R-:W0:Y:S01]  /*9330*/  S2R R12, SR_CTAID.X ;  /* 0x00000000000c7919 */ /* 0x000e220000002500 */
[----:B------:R-:W-:Y:S01]  /*9340*/  ULDC.64 UR4, c[0x0][0x628] ;  /* 0x00018a0000047ab9 */ /* 0x000fe20000000a00 */
[----:B------:R-:W-:Y:S01]  /*9350*/  ULDC UR7, c[0x0][0x630] ;  /* 0x00018c0000077ab9 */ /* 0x000fe20000000800 */
[----:B------:R-:W-:Y:S01]  /*9360*/  ISETP.NE.U32.AND P1, PT, RZ, UR4, PT ;  /* 0x00000004ff007c0c */ /* 0x000fe2000bf25070 */
[----:B------:R-:W1:Y:S01]  /*9370*/  S2R R13, SR_CTAID.Y ;  /* 0x00000000000d7919 */ /* 0x000e620000002600 */
[----:B------:R-:W-:Y:S01]  /*9380*/  ULDC UR8, c[0x0][0x150] ;  /* 0x0000540000087ab9 */ /* 0x000fe20000000800 */
[----:B------:R-:W-:Y:S01]  /*9390*/  IMAD.MOV.U32 R2, RZ, RZ, R18 ;  /* 0x000000ffff027224 */ /* 0x000fe200078e0012 */
[----:B------:R-:W-:Y:S01]  /*93a0*/  ISETP.NE.AND.EX P1, PT, RZ, UR5, PT, P1 ;  /* 0x00000005ff007c0c */ /* 0x000fe2000bf25310 */
[----:B------:R-:W-:Y:S01]  /*93b0*/  IMAD.MOV.U32 R3, RZ, RZ, R17 ;  /* 0x000000ffff037224 */ /* 0x000fe200078e0011 */
[----:B0-----:R-:W-:-:S11]  /*93c0*/  I2FP.F32.U32 R14, R12 ;  /* 0x0000000c000e7245 */ /* 0x001fd60000201000 */
[----:B------:R-:W-:Y:S05]  /*93d0*/  @!P1 BRA `(.L_x_310) ;  /* 0x0000000000289947 */ /* 0x000fea0003800000 */
[----:B------:R-:W-:Y:S02]  /*93e0*/  ULDC UR6, c[0x0][0x634] ;  /* 0x00018d0000067ab9 */ /* 0x000fe40000000800 */
[----:B------:R-:W-:-:S05]  /*93f0*/  IADD3 R3, P1, R18, UR6, RZ ;  /* 0x0000000612037c10 */ /* 0x000fca000ff3e0ff */
[----:B------:R-:W-:-:S04]  /*9400*/  IMAD.X R11, RZ, RZ, R17, P1 ;  /* 0x000000ffff0b7224 */ /* 0x000fc800008e0611 */
[----:B------:R-:W-:-:S04]  /*9410*/  IMAD.WIDE.U32 R4, R11, UR4, RZ ;  /* 0x000000040b047c25 */ /* 0x000fc8000f8e00ff */
[----:B------:R-:W-:-:S04]  /*9420*/  IMAD.WIDE.U32 R4, P1, R3, UR5, R4 ;  /* 0x0000000503047c25 */ /* 0x000fc8000f820004 */
[----:B------:R-:W-:-:S04]  /*9430*/  IMAD.WIDE.U32 R2, R3, UR4, RZ ;  /* 0x0000000403027c25 */ /* 0x000fc8000f8e00ff */
[----:B------:R-:W-:Y:S01]  /*9440*/  IMAD.MOV.U32 R2, RZ, RZ, R5 ;  /* 0x000000ffff027224 */ /* 0x000fe200078e0005 */
[----:B------:R-:W-:Y:S01]  /*9450*/  IADD3 RZ, P3, R3, R4, RZ ;  /* 0x0000000403ff7210 */ /* 0x000fe20007f7e0ff */
[----:B------:R-:W-:-:S04]  /*9460*/  IMAD.X R3, RZ, RZ, RZ, P1 ;  /* 0x000000ffff037224 */ /* 0x000fc800008e06ff */
[----:B------:R-:W-:-:S08]  /*9470*/  IMAD.WIDE.U32.X R2, R11, UR5, R2, P3 ;  /* 0x000000050b027c25 */ /* 0x000fd000098e0402 */
.L_x_310:
[----:B------:R-:W0:Y:S01]  /*9480*/  LDC R21, c[0x0][0x65c] ;  /* 0x00019700ff157b82 */ /* 0x000e220000000800 */
[--C-:B------:R-:W-:Y:S01]  /*9490*/  SHF.R.U64 R11, R2, UR7, R3.reuse ;  /* 0x00000007020b7c19 */ /* 0x100fe20008001203 */
[----:B------:R-:W-:Y:S01]  /*94a0*/  FMUL R14, R14, UR8 ;  /* 0x000000080e0e7c20 */ /* 0x000fe20008400000 */
[----:B------:R-:W-:Y:S01]  /*94b0*/  SHF.R.U32.HI R2, RZ, UR7, R3 ;  /* 0x00000007ff027c19 */ /* 0x000fe20008011603 */
[----:B------:R-:W-:Y:S01]  /*94c0*/  ULDC UR6, c[0x0][0x154] ;  /* 0x0000550000067ab9 */ /* 0x000fe20000000800 */
[----:B------:R-:W-:Y:S01]  /*94d0*/  IADD3 R15, P1, RZ, -R11, RZ ;  /* 0x8000000bff0f7210 */ /* 0x000fe20007f3e0ff */
[----:B------:R-:W-:Y:S01]  /*94e0*/  ULDC.64 UR4, c[0x0][0x620] ;  /* 0x0001880000047ab9 */ /* 0x000fe20000000a00 */
[----:B-1----:R-:W-:Y:S01]  /*94f0*/  I2FP.F32.U32 R3, R13 ;  /* 0x0000000d00037245 */ /* 0x002fe20000201000 */
[----:B------:R-:W1:Y:S01]  /*9500*/  LDC R19, c[0x0][0x144] ;  /* 0x00005100ff137b82 */ /* 0x000e620000000800 */
[----:B------:R-:W2:Y:S01]  /*9510*/  F2I.U32.TRUNC.NTZ R14, R14 ;  /* 0x0000000e000e7305 */ /* 0x000ea2000020f000 */
[----:B------:R-:W-:-:S02]  /*9520*/  IMAD.X R2, RZ, RZ, ~R2, P1 ;  /* 0x000000ffff027224 */ /* 0x000fc400008e0e02 */
[----:B------:R-:W-:Y:S01]  /*9530*/  FMUL R4, R3, UR6 ;  /* 0x0000000603047c20 */ /* 0x000fe20008400000 */
[----:B------:R-:W-:Y:S01]  /*9540*/  IMAD.MOV.U32 R3, RZ, RZ, R17 ;  /* 0x000000ffff037224 */ /* 0x000fe200078e0011 */
[----:B------:R-:W-:Y:S01]  /*9550*/  ULDC.64 UR6, c[0x0][0x640] ;  /* 0x0001900000067ab9 */ /* 0x000fe20000000a00 */
[----:B------:R-:W-:Y:S01]  /*9560*/  IMAD R2, R2, UR4, RZ ;  /* 0x0000000402027c24 */ /* 0x000fe2000f8e02ff */
[----:B------:R-:W3:Y:S01]  /*9570*/  LDC R20, c[0x0][0x148] ;  /* 0x00005200ff147b82 */ /* 0x000ee20000000800 */
[----:B------:R-:W-:Y:S01]  /*9580*/  ISETP.NE.U32.AND P1, PT, RZ, UR6, PT ;  /* 0x00000006ff007c0c */ /* 0x000fe2000bf25070 */
[----:B------:R-:W4:Y:S01]  /*9590*/  F2I.U32.TRUNC.NTZ R4, R4 ;  /* 0x0000000400047305 */ /* 0x000f22000020f000 */
[----:B------:R-:W-:Y:S02]  /*95a0*/  IMAD R5, R15, UR5, R2 ;  /* 0x000000050f057c24 */ /* 0x000fe4000f8e0202 */
[----:B------:R-:W-:Y:S01]  /*95b0*/  IMAD.MOV.U32 R2, RZ, RZ, R18 ;  /* 0x000000ffff027224 */ /* 0x000fe200078e0012 */
[----:B------:R-:W-:-:S02]  /*95c0*/  ISETP.NE.AND.EX P1, PT, RZ, UR7, PT, P1 ;  /* 0x00000007ff007c0c */ /* 0x000fc4000bf25310 */
[----:B0-----:R-:W-:Y:S01]  /*95d0*/  ISETP.NE.AND P4, PT, R21, 0x1, PT ;  /* 0x000000011500780c */ /* 0x001fe20003f85270 */
[----:B------:R-:W-:Y:S01]  /*95e0*/  IMAD.WIDE.U32 R2, R15, UR4, R2 ;  /* 0x000000040f027c25 */ /* 0x000fe2000f8e0002 */
[----:B------:R-:W-:-:S03]  /*95f0*/  ULDC UR4, c[0x0][0x618] ;  /* 0x0001860000047ab9 */ /* 0x000fc60000000800 */
[----:B--2---:R-:W-:Y:S02]  /*9600*/  IMAD.MOV R14, RZ, RZ, -R14 ;  /* 0x000000ffff0e7224 */ /* 0x004fe400078e0a0e */
[----:B------:R-:W-:Y:S02]  /*9610*/  IMAD.IADD R3, R3, 0x1, R5 ;  /* 0x0000000103037824 */ /* 0x000fe400078e0205 */
[----:B-1----:R-:W-:-:S03]  /*9620*/  IMAD R12, R19, R14, R12 ;  /* 0x0000000e130c7224 */ /* 0x002fc600078e020c */
[--C-:B------:R-:W-:Y:S01]  /*9630*/  SHF.R.U64 R14, R2, UR4, R3.reuse ;  /* 0x00000004020e7c19 */ /* 0x100fe20008001203 */
[----:B----4-:R-:W-:Y:S01]  /*9640*/  IMAD.MOV R2, RZ, RZ, -R4 ;  /* 0x000000ffff027224 */ /* 0x010fe200078e0a04 */
[----:B------:R-:W-:Y:S01]  /*9650*/  SHF.R.U32.HI R3, RZ, UR4, R3 ;  /* 0x00000004ff037c19 */ /* 0x000fe20008011603 */
[----:B------:R-:W-:Y:S02]  /*9660*/  ULDC UR4, c[0x0][0x608] ;  /* 0x0001820000047ab9 */ /* 0x000fe40000000800 */
[----:B---3--:R-:W-:Y:S01]  /*9670*/  @P4 IMAD R12, R20, R2, R13 ;  /* 0x00000002140c4224 */ /* 0x008fe200078e020d */
[--C-:B------:R-:W-:Y:S02]  /*9680*/  SHF.R.U64 R19, R14, UR4, R3.reuse ;  /* 0x000000040e137c19 */ /* 0x100fe40008001203 */
[----:B------:R-:W-:Y:S01]  /*9690*/  SHF.R.U32.HI R2, RZ, UR4, R3 ;  /* 0x00000004ff027c19 */ /* 0x000fe20008011603 */
[----:B------:R-:W-:-:S03]  /*96a0*/  ULDC UR4, c[0x0][0x658] ;  /* 0x0001960000047ab9 */ /* 0x000fc60000000800 */
[--C-:B------:R-:W-:Y:S02]  /*96b0*/  SHF.R.U64 R13, R19, UR4, R2.reuse ;  /* 0x00000004130d7c19 */ /* 0x100fe40008001202 */
[----:B------:R-:W-:-:S03]  /*96c0*/  SHF.R.U32.HI R2, RZ, UR4, R2 ;  /* 0x00000004ff027c19 */ /* 0x000fc60008011602 */
[----:B------:R-:W-:Y:S02]  /*96d0*/  IMAD.MOV.U32 R4, RZ, RZ, R13 ;  /* 0x000000ffff047224 */ /* 0x000fe400078e000d */
[----:B------:R-:W-:Y:S01]  /*96e0*/  IMAD.MOV.U32 R3, RZ, RZ, R2 ;  /* 0x000000ffff037224 */ /* 0x000fe200078e0002 */
[----:B------:R-:W-:Y:S06]  /*96f0*/  @!P1 BRA `(.L_x_311) ;  /* 0x00000000002c9947 */ /* 0x000fec0003800000 */
        /* <DEDUP_REMOVED lines=9> */
[----:B------:R-:W-:-:S04]  /*9790*/  IMAD.WIDE.U32.X R2, R15, UR7, R2, P3 ;  /* 0x000000070f027c25 */ /* 0x000fc800098e0402 */
[----:B------:R-:W-:-:S07]  /*97a0*/  IMAD.MOV.U32 R4, RZ, RZ, R2 ;  /* 0x000000ffff047224 */ /* 0x000fce00078e0002 */
.L_x_311:
[----:B------:R-:W-:Y:S01]  /*97b0*/  ULDC UR4, c[0x0][0x648] ;  /* 0x0001920000047ab9 */ /* 0x000fe20000000800 */
[----:B------:R-:W-:Y:S01]  /*97c0*/  LOP3.LUT R2, R19, UR15, RZ, 0xc0, !PT ;  /* 0x0000000f13027c12 */ /* 0x000fe2000f8ec0ff */
[----:B------:R-:W-:Y:S01]  /*97d0*/  ULDC UR5, c[0x0][0x610] ;  /* 0x0001840000057ab9 */ /* 0x000fe20000000800 */
[----:B------:R-:W-:Y:S01]  /*97e0*/  SHF.R.U64 R3, R4, UR4, R3 ;  /* 0x0000000404037c19 */ /* 0x000fe20008001203 */
[----:B------:R-:W-:Y:S01]  /*97f0*/  ULDC UR4, c[0x0][0x638] ;  /* 0x00018e0000047ab9 */ /* 0x000fe20000000800 */
[----:B------:R-:W-:-:S03]  /*9800*/  LOP3.LUT R14, R14, UR14, RZ, 0xc0, !PT ;  /* 0x0000000e0e0e7c12 */ /* 0x000fc6000f8ec0ff */
[----:B------:R-:W-:Y:S02]  /*9810*/  IMAD.MOV R4, RZ, RZ, -R3 ;  /* 0x000000ffff047224 */ /* 0x000fe400078e0a03 */
[----:B------:R-:W-:Y:S02]  /*9820*/  IMAD R3, R3, UR16, R2 ;  /* 0x0000001003037c24 */ /* 0x000fe4000f8e0202 */
[----:B------:R-:W-:Y:S01]  /*9830*/  IMAD R13, R4, UR4, R13 ;  /* 0x00000004040d7c24 */ /* 0x000fe2000f8e020d */
[----:B------:R-:W-:Y:S01]  /*9840*/  ULDC UR4, c[0x0][0x600] ;  /* 0x0001800000047ab9 */ /* 0x000fe20000000800 */
[----:B------:R-:W-:Y:S02]  /*9850*/  IMAD R12, R3, UR5, R12 ;  /* 0x00000005030c7c24 */ /* 0x000fe4000f8e020c */
[----:B------:R-:W-:Y:S02]  /*9860*/  IMAD R13, R13, UR4, R14 ;  /* 0x000000040d0d7c24 */ /* 0x000fe4000f8e020e */
[----:B------:R-:W-:-:S02]  /*9870*/  IMAD.MOV.U32 R3, RZ, RZ, 0x1 ;  /* 0x00000001ff037424 */ /* 0x000fc400078e00ff */
[----:B------:R-:W-:Y:S01]  /*9880*/  IMAD.MOV.U32 R2, RZ, RZ, R11 ;  /* 0x000000ffff027224 */ /* 0x000fe200078e000b */
[----:B------:R-:W-:Y:S02]  /*9890*/  SEL R22, R13, R12, !P4 ;  /* 0x0000000c0d167207 */ /* 0x000fe40006000000 */
[----:B------:R-:W-:-:S07]  /*98a0*/  SEL R19, R12, R13, !P4 ;  /* 0x0000000d0c137207 */ /* 0x000fce0006000000 */
.L_x_309:
[----:B------:R-:W-:Y:S05]  /*98b0*/  BSYNC B1 ;  /* 0x0000000000017941 */ /* 0x000fea0003800000 */
.L_x_308:
[----:B------:R-:W-:-:S13]  /*98c0*/  LOP3.LUT P1, RZ, R3, 0xff, RZ, 0xc0, !PT ;  /* 0x000000ff03ff7812 */ /* 0x000fda000782c0ff */
[----:B------:R-:W-:Y:S05]  /*98d0*/  @P1 BRA `(.L_x_312) ;  /* 0xfffffff4001c1947 */ /* 0x000fea000383ffff */
[----:B------:R-:W-:Y:S05]  /*98e0*/  BSYNC B0 ;  /* 0x0000000000007941 */ /* 0x000fea0003800000 */
.L_x_300:
[----:B------:R-:W-:-:S03]  /*98f0*/  UMOV UR4, 0xffffffff ;  /* 0xffffffff00047882 */ /* 0x000fc60000000000 */
[----:B------:R-:W-:Y:S05]  /*9900*/  BRA.DIV UR4, `(.L_x_313) ;  /* 0x0000000e04c87947 */ /* 0x000fea000b800000 */
[----:B------:R-:W-:-:S13]  /*9910*/  ELECT P6, URZ, PT ;  /* 0x00000000003f782f */ /* 0x000fda00038c0000 */
.L_x_347:
[----:B------:R-:W-:Y:S04]  /*9920*/  BSSY B0, `(.L_x_314) ;  /* 0x00000cd000007945 */ /* 0x000fe80003800000 */
[----:B------:R-:W-:Y:S05]  /*9930*/  @!P6 BRA `(.L_x_315) ;  /* 0x0000000c002ce947 */ /* 0x000fea0003800000 */
[----:B------:R-:W-:-:S04]  /*9940*/  LOP3.LUT R16, R16, 0x2, RZ, 0xfc, !PT ;  /* 0x0000000210107812 */ /* 0x000fc800078efcff */
[----:B------:R-:W-:-:S13]  /*9950*/  ISETP.NE.AND P0, PT, R16, 0x3, PT ;  /* 0x000000031000780c */ /* 0x000fda0003f05270 */
[----:B------:R-:W-:Y:S05]  /*9960*/  @!P0 BRA `(.L_x_316) ;  /* 0x0000000000048947 */ /* 0x000fea0003800000 */
[----:B------:R-:W-:Y:S01]  /*9970*/  BPT.TRAP 0x1 ;  /* 0x000000040000795c */ /* 0x000fe20000300000 */
.L_x_316:
[----:B------:R-:W0:Y:S01]  /*9980*/  S2R R3, SR_CgaCtaId ;  /* 0x0000000000037919 */ /* 0x000e220000008800 */
[----:B------:R-:W-:Y:S02]  /*9990*/  MOV R2, 0x400 ;  /* 0x0000040000027802 */ /* 0x000fe40000000f00 */
[----:B------:R-:W-:Y:S02]  /*99a0*/  SHF.L.U32 R4, R0, 0x1f, RZ ;  /* 0x0000001f00047819 */ /* 0x000fe400000006ff */
[----:B0-----:R-:W-:-:S05]  /*99b0*/  LEA R2, R3, R2, 0x18 ;  /* 0x0000000203027211 */ /* 0x001fca00078ec0ff */
[----:B------:R-:W-:-:S04]  /*99c0*/  VIADD R2, R2, 0xb0 ;  /* 0x000000b002027836 */ /* 0x000fc80000000000 */
[C---:B------:R-:W-:Y:S02]  /*99d0*/  IMAD R7, R9.reuse, 0x8, R2 ;  /* 0x0000000809077824 */ /* 0x040fe400078e0202 */
[----:B------:R-:W-:Y:S02]  /*99e0*/  VIADD R9, R9, 0x1 ;  /* 0x0000000109097836 */ /* 0x000fe40000000000 */
[----:B------:R-:W0:Y:S03]  /*99f0*/  SYNCS.PHASECHK.TRANS64.TRYWAIT P0, [R7+URZ], R4 ;  /* 0x00000004070075a7 */ /* 0x000e26000800017f */
[----:B------:R-:W-:-:S04]  /*9a00*/  ISETP.NE.AND P1, PT, R9, 0x16, PT ;  /* 0x000000160900780c */ /* 0x000fc80003f25270 */
[----:B------:R-:W-:Y:S02]  /*9a10*/  SEL R3, RZ, 0x1, P1 ;  /* 0x00000001ff037807 */ /* 0x000fe40000800000 */
[----:B------:R-:W-:Y:S02]  /*9a20*/  SEL R9, R9, RZ, P1 ;  /* 0x000000ff09097207 */ /* 0x000fe40000800000 */
[----:B------:R-:W-:-:S03]  /*9a30*/  LOP3.LUT R6, R0, R3, RZ, 0x3c, !PT ;  /* 0x0000000300067212 */ /* 0x000fc600078e3cff */
[----:B------:R-:W-:Y:S01]  /*9a40*/  IMAD R8, R9, 0x8, R2 ;  /* 0x0000000809087824 */ /* 0x000fe200078e0202 */
[----:B------:R-:W-:Y:S01]  /*9a50*/  SHF.L.U32 R5, R6, 0x1f, RZ ;  /* 0x0000001f06057819 */ /* 0x000fe200000006ff */
[----:B0-----:R-:W-:Y:S06]  /*9a60*/  @!P0 BRA `(.L_x_317) ;  /* 0x0000000c00908947 */ /* 0x001fec0003800000 */
.L_x_348:
[----:B------:R-:W1:Y:S01]  /*9a70*/  SYNCS.PHASECHK.TRANS64.TRYWAIT P0, [R8+URZ], R5 ;  /* 0x00000005080075a7 */ /* 0x000e62000800017f */
[----:B------:R-:W-:-:S05]  /*9a80*/  VIADD R0, R9, 0x1 ;  /* 0x0000000109007836 */ /* 0x000fca0000000000 */
[----:B------:R-:W-:-:S04]  /*9a90*/  ISETP.NE.AND P1, PT, R0, 0x16, PT ;  /* 0x000000160000780c */ /* 0x000fc80003f25270 */
[----:B------:R-:W-:Y:S02]  /*9aa0*/  SEL R3, RZ, 0x1, P1 ;  /* 0x00000001ff037807 */ /* 0x000fe40000800000 */
[----:B0-----:R-:W-:Y:S02]  /*9ab0*/  SEL R7, R0, RZ, P1 ;  /* 0x000000ff00077207 */ /* 0x001fe40000800000 */
[----:B------:R-:W-:-:S03]  /*9ac0*/  LOP3.LUT R6, R6, R3, RZ, 0x3c, !PT ;  /* 0x0000000306067212 */ /* 0x000fc600078e3cff */
[----:B------:R-:W-:Y:S01]  /*9ad0*/  IMAD R9, R7, 0x8, R2 ;  /* 0x0000000807097824 */ /* 0x000fe200078e0202 */
[----:B------:R-:W-:Y:S01]  /*9ae0*/  SHF.L.U32 R4, R6, 0x1f, RZ ;  /* 0x0000001f06047819 */ /* 0x000fe200000006ff */
[----:B-1----:R-:W-:Y:S06]  /*9af0*/  @!P0 BRA `(.L_x_318) ;  /* 0x0000000c00808947 */ /* 0x002fec0003800000 */
.L_x_349:
[----:B------:R-:W1:Y:S01]  /*9b00*/  SYNCS.PHASECHK.TRANS64.TRYWAIT P0, [R9+URZ], R4 ;  /* 0x00000004090075a7 */ /* 0x000e62000800017f */
[----:B------:R-:W-:-:S05]  /*9b10*/  VIADD R0, R7, 0x1 ;  /* 0x0000000107007836 */ /* 0x000fca0000000000 */
[----:B------:R-:W-:-:S04]  /*9b20*/  ISETP.NE.AND P1, PT, R0, 0x16, PT ;  /* 0x000000160000780c */ /* 0x000fc80003f25270 */
[----:B------:R-:W-:Y:S02]  /*9b30*/  SEL R3, RZ, 0x1, P1 ;  /* 0x00000001ff037807 */ /* 0x000fe40000800000 */
[----:B------:R-:W-:Y:S02]  /*9b40*/  SEL R7, R0, RZ, P1 ;  /* 0x000000ff00077207 */ /* 0x000fe40000800000 */
[----:B------:R-:W-:-:S03]  /*9b50*/  LOP3.LUT R6, R6, R3, RZ, 0x3c, !PT ;  /* 0x0000000306067212 */ /* 0x000fc600078e3cff */
[----:B0-----:R-:W-:Y:S01]  /*9b60*/  IMAD R8, R7, 0x8, R2 ;  /* 0x0000000807087824 */ /* 0x001fe200078e0202 */
[----:B------:R-:W-:Y:S01]  /*9b70*/  SHF.L.U32 R5, R6, 0x1f, RZ ;  /* 0x0000001f06057819 */ /* 0x000fe200000006ff */
[----:B-1----:R-:W-:Y:S06]  /*9b80*/  @!P0 BRA `(.L_x_319) ;  /* 0x0000000c00708947 */ /* 0x002fec0003800000 */
.L_x_350:
        /* <DEDUP_REMOVED lines=9> */
.L_x_351:
        /* <DEDUP_REMOVED lines=9> */
.L_x_352:
        /* <DEDUP_REMOVED lines=9> */
.L_x_353:
        /* <DEDUP_REMOVED lines=9> */
.L_x_354:
        /* <DEDUP_REMOVED lines=9> */
.L_x_355:
        /* <DEDUP_REMOVED lines=9> */
.L_x_356:
        /* <DEDUP_REMOVED lines=9> */
.L_x_357:
        /* <DEDUP_REMOVED lines=9> */
.L_x_358:
        /* <DEDUP_REMOVED lines=9> */
.L_x_359:
        /* <DEDUP_REMOVED lines=9> */
.L_x_360:
        /* <DEDUP_REMOVED lines=9> */
.L_x_361:
        /* <DEDUP_REMOVED lines=9> */
.L_x_362:
        /* <DEDUP_REMOVED lines=9> */
.L_x_363:
        /* <DEDUP_REMOVED lines=9> */
.L_x_364:
        /* <DEDUP_REMOVED lines=9> */
.L_x_365:
        /* <DEDUP_REMOVED lines=9> */
.L_x_366:
[----:B------:R-:W1:Y:S01]  /*a490*/  SYNCS.PHASECHK.TRANS64.TRYWAIT P0, [R8+URZ], R5 ;  /* 0x00000005080075a7 */ /* 0x000e62000800017f */
[----:B------:R-:W-:-:S05]  /*a4a0*/  VIADD R0, R7, 0x1 ;  /* 0x0000000107007836 */ /* 0x000fca0000000000 */
[----:B------:R-:W-:-:S04]  /*a4b0*/  ISETP.NE.AND P1, PT, R0, 0x16, PT ;  /* 0x000000160000780c */ /* 0x000fc80003f25270 */
[----:B------:R-:W-:Y:S02]  /*a4c0*/  SEL R3, RZ, 0x1, P1 ;  /* 0x00000001ff037807 */ /* 0x000fe40000800000 */
[----:B------:R-:W-:Y:S02]  /*a4d0*/  SEL R7, R0, RZ, P1 ;  /* 0x000000ff00077207 */ /* 0x000fe40000800000 */
[----:B0-----:R-:W-:-:S03]  /*a4e0*/  LOP3.LUT R9, R6, R3, RZ, 0x3c, !PT ;  /* 0x0000000306097212 */ /* 0x001fc600078e3cff */
[----:B------:R-:W-:Y:S01]  /*a4f0*/  IMAD R11, R7, 0x8, R2 ;  /* 0x00000008070b7824 */ /* 0x000fe200078e0202 */
[----:B------:R-:W-:Y:S01]  /*a500*/  SHF.L.U32 R6, R9, 0x1f, RZ ;  /* 0x0000001f09067819 */ /* 0x000fe200000006ff */
[----:B-1----:R-:W-:Y:S06]  /*a510*/  @!P0 BRA `(.L_x_336) ;  /* 0x0000000800608947 */ /* 0x002fec0003800000 */
.L_x_367:
[----:B------:R-:W1:Y:S01]  /*a520*/  SYNCS.PHASECHK.TRANS64.TRYWAIT P0, [R11+URZ], R6 ;  /* 0x000000060b0075a7 */ /* 0x000e62000800017f */
[----:B------:R-:W-:-:S05]  /*a530*/  VIADD R0, R7, 0x1 ;  /* 0x0000000107007836 */ /* 0x000fca0000000000 */
[----:B------:R-:W-:-:S04]  /*a540*/  ISETP.NE.AND P1, PT, R0, 0x16, PT ;  /* 0x000000160000780c */ /* 0x000fc80003f25270 */
[----:B------:R-:W-:Y:S02]  /*a550*/  SEL R4, RZ, 0x1, P1 ;  /* 0x00000001ff047807 */ /* 0x000fe40000800000 */
[----:B------:R-:W-:Y:S02]  /*a560*/  SEL R3, R0, RZ, P1 ;  /* 0x000000ff00037207 */ /* 0x000fe40000800000 */
[----:B------:R-:W-:Y:S01]  /*a570*/  LOP3.LUT R0, R9, R4, RZ, 0x3c, !PT ;  /* 0x0000000409007212 */ /* 0x000fe200078e3cff */
[----:B-1----:R-:W-:Y:S06]  /*a580*/  @!P0 BRA `(.L_x_337) ;  /* 0x0000000800588947 */ /* 0x002fec0003800000 */
.L_x_368:
[----:B------:R-:W-:Y:S01]  /*a590*/  IMAD R3, R3, 0x8, R2 ;  /* 0x0000000803037824 */ /* 0x000fe200078e0202 */
[----:B------:R-:W-:-:S07]  /*a5a0*/  SHF.L.U32 R0, R0, 0x1f, RZ ;  /* 0x0000001f00007819 */ /* 0x000fce00000006ff */
.L_x_338:
[----:B--2---:R2:W3:Y:S02]  /*a5b0*/  SYNCS.PHASECHK.TRANS64.TRYWAIT P0, [R3+URZ], R0 ;  /* 0x00000000030075a7 */ /* 0x0044e4000800017f */
[----:B---3--:R-:W-:Y:S05]  /*a5c0*/  @!P0 NANOSLEEP.SYNCS 0x989680 ;  /* 0x009896800000895d */ /* 0x008fea0003900000 */
[----:B------:R-:W3:Y:S02]  /*a5d0*/  @!P0 SYNCS.PHASECHK.TRANS64 P0, [R3+URZ], R0 ;  /* 0x00000000030085a7 */ /* 0x000ee4000800007f */
[----:B---3--:R-:W-:Y:S05]  /*a5e0*/  @!P0 BRA `(.L_x_338) ;  /* 0xfffffffc00f08947 */ /* 0x008fea000383ffff */
.L_x_315:
[----:B------:R-:W-:Y:S05]  /*a5f0*/  BSYNC B0 ;  /* 0x0000000000007941 */ /* 0x000fea0003800000 */
.L_x_314:
[----:B------:R-:W-:Y:S05]  /*a600*/  EXIT ;  /* 0x000000000000794d */ /* 0x000fea0003800000 */
.L_x_20:
[----:B-1----:R1:W2:Y:S02]  /*a610*/  SYNCS.PHASECHK.TRANS64.TRYWAIT P0, [R159+URZ], R0 ;  /* 0x000000009f0075a7 */ /* 0x0022a4000800017f */
[----:B--2---:R-:W-:Y:S05]  /*a620*/  @!P0 NANOSLEEP.SYNCS 0x989680 ;  /* 0x009896800000895d */ /* 0x004fea0003900000 */
[----:B------:R-:W2:Y:S02]  /*a630*/  @!P0 SYNCS.PHASECHK.TRANS64 P0, [R159+URZ], R0 ;  /* 0x000000009f0085a7 */ /* 0x000ea4000800007f */
[----:B--2---:R-:W-:Y:S05]  /*a640*/  @!P0 BRA `(.L_x_20) ;  /* 0xfffffffc00f08947 */ /* 0x004fea000383ffff */
[----:B------:R-:W-:Y:S05]  /*a650*/  BRA `(.L_x_339) ;  /* 0xffffff70009c7947 */ /* 0x000fea000383ffff */
.L_x_25:
[----:B--2---:R2:W3:Y:S02]  /*a660*/  SYNCS.PHASECHK.TRANS64.TRYWAIT P1, [R3+URZ], R0 ;  /* 0x00000000030075a7 */ /* 0x0044e4000802017f */
[----:B---3--:R-:W-:Y:S05]  /*a670*/  @!P1 NANOSLEEP.SYNCS 0x989680 ;  /* 0x009896800000995d */ /* 0x008fea0003900000 */
[----:B------:R-:W3:Y:S02]  /*a680*/  @!P1 SYNCS.PHASECHK.TRANS64 P1, [R3+URZ], R0 ;  /* 0x00000000030095a7 */ /* 0x000ee4000802007f */
[----:B---3--:R-:W-:Y:S05]  /*a690*/  @!P1 BRA `(.L_x_25) ;  /* 0xfffffffc00f09947 */ /* 0x008fea000383ffff */
[----:B------:R-:W-:Y:S05]  /*a6a0*/  BRA `(.L_x_24) ;  /* 0xffffff74000c7947 */ /* 0x000fea000383ffff */
.L_x_30:
[----:B--2---:R-:W-:-:S04]  /*a6b0*/  IMAD.U32 R5, RZ, RZ, UR4 ;  /* 0x00000004ff057e24 */ /* 0x004fc8000f8e00ff */
[----:B------:R2:W3:Y:S03]  /*a6c0*/  SYNCS.PHASECHK.TRANS64.TRYWAIT P1, [R5+URZ], R4 ;  /* 0x00000004050075a7 */ /* 0x0004e6000802017f */
[----:B---3--:R-:W-:Y:S05]  /*a6d0*/  @!P1 NANOSLEEP.SYNCS 0x989680 ;  /* 0x009896800000995d */ /* 0x008fea0003900000 */
[----:B------:R-:W3:Y:S02]  /*a6e0*/  @!P1 SYNCS.PHASECHK.TRANS64 P1, [R5+URZ], R4 ;  /* 0x00000004050095a7 */ /* 0x000ee4000802007f */
[----:B---3--:R-:W-:Y:S05]  /*a6f0*/  @!P1 BRA `(.L_x_30) ;  /* 0xfffffffc00ec9947 */ /* 0x008fea000383ffff */
[----:B------:R-:W-:Y:S05]  /*a700*/  BRA `(.L_x_29) ;  /* 0xffffff7400807947 */ /* 0x000fea000383ffff */
.L_x_36:
[----:B-1----:R1:W2:Y:S02]  /*a710*/  SYNCS.PHASECHK.TRANS64.TRYWAIT P0, [R159+URZ+0x10], R0 ;  /* 0x000010009f0075a7 */ /* 0x0022a4000800017f */
[----:B--2---:R-:W-:Y:S05]  /*a720*/  @!P0 NANOSLEEP.SYNCS 0x989680 ;  /* 0x009896800000895d */ /* 0x004fea0003900000 */
[----:B------:R-:W2:Y:S02]  /*a730*/  @!P0 SYNCS.PHASECHK.TRANS64 P0, [R159+URZ+0x10], R0 ;  /* 0x000010009f0085a7 */ /* 0x000ea4000800007f */
[----:B--2---:R-:W-:Y:S05]  /*a740*/  @!P0 BRA `(.L_x_36) ;  /* 0xfffffffc00f08947 */ /* 0x004fea000383ffff */
[----:B------:R-:W-:Y:S05]  /*a750*/  BRA `(.L_x_340) ;  /* 0xffffff7800707947 */ /* 0x000fea000383ffff */
.L_x_301:
[----:B------:R-:W-:Y:S01]  /*a760*/  BSSY B1, `(.L_x_341) ;  /* 0x0000006000017945 */ /* 0x000fe20003800000 */
[----:B------:R-:W-:-:S07]  /*a770*/  IMAD.MOV.U32 R15, RZ, RZ, -0x1 ;  /* 0xffffffffff0f7424 */ /* 0x000fce00078e00ff */
[----:B-----5:R-:W-:Y:S05]  /*a780*/  WARPSYNC.COLLECTIVE R15, `(.L_x_342) ;  /* 0x000000000f0c7348 */ /* 0x020fea0003c00000 */
[----:B------:R-:W-:Y:S02]  /*a790*/  ELECT P6, UR62, PT ;  /* 0x00000000003e782f */ /* 0x000fe400038c0000 */
[----:B------:R-:W-:Y:S01]  /*a7a0*/  MOV R14, UR62 ;  /* 0x0000003e000e7c02 */ /* 0x000fe20008000f00 */
[----:B-----5:R-:W-:Y:S10]  /*a7b0*/  ENDCOLLECTIVE ;  /* 0x000000000000791b */ /* 0x020ff40003800000 */
.L_x_342:
[----:B------:R-:W-:Y:S05]  /*a7c0*/  BSYNC B1 ;  /* 0x0000000000017941 */ /* 0x000fea0003800000 */
.L_x_341:
[----:B------:R-:W-:Y:S05]  /*a7d0*/  BRA `(.L_x_343) ;  /* 0xffffffe400687947 */ /* 0x000fea000383ffff */
.L_x_304:
[----:B0-----:R0:W1:Y:S02]  /*a7e0*/  SYNCS.PHASECHK.TRANS64.TRYWAIT P1, [R13+URZ+0xb0], R4 ;  /* 0x0000b0040d0075a7 */ /* 0x001064000802017f */
[----:B-1----:R-:W-:Y:S05]  /*a7f0*/  @!P1 NANOSLEEP.SYNCS 0x989680 ;  /* 0x009896800000995d */ /* 0x002fea0003900000 */
[----:B------:R-:W1:Y:S02]  /*a800*/  @!P1 SYNCS.PHASECHK.TRANS64 P1, [R13+URZ+0xb0], R4 ;  /* 0x0000b0040d0095a7 */ /* 0x000e64000802007f */
[----:B-1----:R-:W-:Y:S05]  /*a810*/  @!P1 BRA `(.L_x_304) ;  /* 0xfffffffc00f09947 */ /* 0x002fea000383ffff */
[----:B------:R-:W-:Y:S05]  /*a820*/  BRA `(.L_x_344) ;  /* 0xffffffe400a47947 */ /* 0x000fea000383ffff */
.L_x_313:
[----:B------:R-:W-:Y:S01]  /*a830*/  BSSY B0, `(.L_x_345) ;  /* 0x0000006000007945 */ /* 0x000fe20003800000 */
[----:B------:R-:W-:-:S07]  /*a840*/  IMAD.MOV.U32 R15, RZ, RZ, -0x1 ;  /* 0xffffffffff0f7424 */ /* 0x000fce00078e00ff */
[----:B-----5:R-:W-:Y:S05]  /*a850*/  WARPSYNC.COLLECTIVE R15, `(.L_x_346) ;  /* 0x000000000f0c7348 */ /* 0x020fea0003c00000 */
[----:B------:R-:W-:Y:S02]  /*a860*/  ELECT P6, UR62, PT ;  /* 0x00000000003e782f */ /* 0x000fe400038c0000 */
[----:B------:R-:W-:Y:S01]  /*a870*/  MOV R14, UR62 ;  /* 0x0000003e000e7c02 */ /* 0x000fe20008000f00 */
[----:B-----5:R-:W-:Y:S10]  /*a880*/  ENDCOLLECTIVE ;  /* 0x000000000000791b */ /* 0x020ff40003800000 */
.L_x_346:
[----:B------:R-:W-:Y:S05]  /*a890*/  BSYNC B0 ;  /* 0x0000000000007941 */ /* 0x000fea0003800000 */
.L_x_345:
[----:B------:R-:W-:Y:S05]  /*a8a0*/  BRA `(.L_x_347) ;  /* 0xfffffff0001c7947 */ /* 0x000fea000383ffff */
.L_x_317:
[----:B0-----:R0:W1:Y:S02]  /*a8b0*/  SYNCS.PHASECHK.TRANS64.TRYWAIT P0, [R7+URZ], R4 ;  /* 0x00000004070075a7 */ /* 0x001064000800017f */
[----:B-1----:R-:W-:Y:S05]  /*a8c0*/  @!P0 NANOSLEEP.SYNCS 0x989680 ;  /* 0x009896800000895d */ /* 0x002fea0003900000 */
[----:B------:R-:W1:Y:S02]  /*a8d0*/  @!P0 SYNCS.PHASECHK.TRANS64 P0, [R7+URZ], R4 ;  /* 0x00000004070085a7 */ /* 0x000e64000800007f */
[----:B-1----:R-:W-:Y:S05]  /*a8e0*/  @!P0 BRA `(.L_x_317) ;  /* 0xfffffffc00f08947 */ /* 0x002fea000383ffff */
[----:B------:R-:W-:Y:S05]  /*a8f0*/  BRA `(.L_x_348) ;  /* 0xfffffff0005c7947 */ /* 0x000fea000383ffff */
.L_x_318:
[----:B0-----:R0:W1:Y:S02]  /*a900*/  SYNCS.PHASECHK.TRANS64.TRYWAIT P0, [R8+URZ], R5 ;  /* 0x00000005080075a7 */ /* 0x001064000800017f */
[----:B-1----:R-:W-:Y:S05]  /*a910*/  @!P0 NANOSLEEP.SYNCS 0x989680 ;  /* 0x009896800000895d */ /* 0x002fea0003900000 */
[----:B------:R-:W1:Y:S02]  /*a920*/  @!P0 SYNCS.PHASECHK.TRANS64 P0, [R8+URZ], R5 ;  /* 0x00000005080085a7 */ /* 0x000e64000800007f */
[----:B-1----:R-:W-:Y:S05]  /*a930*/  @!P0 BRA `(.L_x_318) ;  /* 0xfffffffc00f08947 */ /* 0x002fea000383ffff */
[----:B------:R-:W-:Y:S05]  /*a940*/  BRA `(.L_x_349) ;  /* 0xfffffff0006c7947 */ /* 0x000fea000383ffff */
.L_x_319:
[----:B0-----:R0:W1:Y:S02]  /*a950*/  SYNCS.PHASECHK.TRANS64.TRYWAIT P0, [R9+URZ], R4 ;  /* 0x00000004090075a7 */ /* 0x001064000800017f */
[----:B-1----:R-:W-:Y:S05]  /*a960*/  @!P0 NANOSLEEP.SYNCS 0x989680 ;  /* 0x009896800000895d */ /* 0x002fea0003900000 */
[----:B------:R-:W1:Y:S02]  /*a970*/  @!P0 SYNCS.PHASECHK.TRANS64 P0, [R9+URZ], R4 ;  /* 0x00000004090085a7 */ /* 0x000e64000800007f */
[----:B-1----:R-:W-:Y:S05]  /*a980*/  @!P0 BRA `(.L_x_319) ;  /* 0xfffffffc00f08947 */ /* 0x002fea000383ffff */
[----:B------:R-:W-:Y:S05]  /*a990*/  BRA `(.L_x_350) ;  /* 0xfffffff0007c7947 */ /* 0x000fea000383ffff */
.L_x_320:
[----:B0-----:R0:W1:Y:S02]  /*a9a0*/  SYNCS.PHASECHK.TRANS64.TRYWAIT P0, [R8+URZ], R5 ;  /* 0x00000005080075a7 */ /* 0x001064000800017f */
[----:B-1----:R-:W-:Y:S05]  /*a9b0*/  @!P0 NANOSLEEP.SYNCS 0x989680 ;  /* 0x009896800000895d */ /* 0x002fea0003900000 */
[----:B------:R-:W1:Y:S02]  /*a9c0*/  @!P0 SYNCS.PHASECHK.TRANS64 P0, [R8+URZ], R5 ;  /* 0x00000005080085a7 */ /* 0x000e64000800007f */
[----:B-1----:R-:W-:Y:S05]  /*a9d0*/  @!P0 BRA `(.L_x_320) ;  /* 0xfffffffc00f08947 */ /* 0x002fea000383ffff */
[----:B------:R-:W-:Y:S05]  /*a9e0*/  BRA `(.L_x_351) ;  /* 0xfffffff0008c7947 */ /* 0x000fea000383ffff */
.L_x_321:
[----:B0-----:R0:W1:Y:S02]  /*a9f0*/  SYNCS.PHASECHK.TRANS64.TRYWAIT P0, [R9+URZ], R4 ;  /* 0x00000004090075a7 */ /* 0x001064000800017f */
[----:B-1----:R-:W-:Y:S05]  /*aa00*/  @!P0 NANOSLEEP.SYNCS 0x989680 ;  /* 0x009896800000895d */ /* 0x002fea0003900000 */
[----:B------:R-:W1:Y:S02]  /*aa10*/  @!P0 SYNCS.PHASECHK.TRANS64 P0, [R9+URZ], R4 ;  /* 0x00000004090085a7 */ /* 0x000e64000800007f */
[----:B-1----:R-:W-:Y:S05]  /*aa20*/  @!P0 BRA `(.L_x_321) ;  /* 0xfffffffc00f08947 */ /* 0x002fea000383ffff */
[----:B------:R-:W-:Y:S05]  /*aa30*/  BRA `(.L_x_352) ;  /* 0xfffffff0009c7947 */ /* 0x000fea000383ffff */
.L_x_322:
[----:B0-----:R0:W1:Y:S02]  /*aa40*/  SYNCS.PHASECHK.TRANS64.TRYWAIT P0, [R8+URZ], R5 ;  /* 0x00000005080075a7 */ /* 0x001064000800017f */
[----:B-1----:R-:W-:Y:S05]  /*aa50*/  @!P0 NANOSLEEP.SYNCS 0x989680 ;  /* 0x009896800000895d */ /* 0x002fea0003900000 */
[----:B------:R-:W1:Y:S02]  /*aa60*/  @!P0 SYNCS.PHASECHK.TRANS64 P0, [R8+URZ], R5 ;  /* 0x00000005080085a7 */ /* 0x000e64000800007f */
[----:B-1----:R-:W-:Y:S05]  /*aa70*/  @!P0 BRA `(.L_x_322) ;  /* 0xfffffffc00f08947 */ /* 0x002fea000383ffff */
[----:B------:R-:W-:Y:S05]  /*aa80*/  BRA `(.L_x_353) ;  /* 0xfffffff000ac7947 */ /* 0x000fea000383ffff */
.L_x_323:
[----:B0-----:R0:W1:Y:S02]  /*aa90*/  SYNCS.PHASECHK.TRANS64.TRYWAIT P0, [R9+URZ], R4 ;  /* 0x00000004090075a7 */ /* 0x001064000800017f */
[----:B-1----:R-:W-:Y:S05]  /*aaa0*/  @!P0 NANOSLEEP.SYNCS 0x989680 ;  /* 0x009896800000895d */ /* 0x002fea0003900000 */
[----:B------:R-:W1:Y:S02]  /*aab0*/  @!P0 SYNCS.PHASECHK.TRANS64 P0, [R9+URZ], R4 ;  /* 0x00000004090085a7 */ /* 0x000e64000800007f */
[----:B-1----:R-:W-:Y:S05]  /*aac0*/  @!P0 BRA `(.L_x_323) ;  /* 0xfffffffc00f08947 */ /* 0x002fea000383ffff */
[----:B------:R-:W-:Y:S05]  /*aad0*/  BRA `(.L_x_354) ;  /* 0xfffffff000bc7947 */ /* 0x000fea000383ffff */
.L_x_324:
[----:B0-----:R0:W1:Y:S02]  /*aae0*/  SYNCS.PHASECHK.TRANS64.TRYWAIT P0, [R8+URZ], R5 ;  /* 0x00000005080075a7 */ /* 0x001064000800017f */
[----:B-1----:R-:W-:Y:S05]  /*aaf0*/  @!P0 NANOSLEEP.SYNCS 0x989680 ;  /* 0x009896800000895d */ /* 0x002fea0003900000 */
[----:B------:R-:W1:Y:S02]  /*ab00*/  @!P0 SYNCS.PHASECHK.TRANS64 P0, [R8+URZ], R5 ;  /* 0x00000005080085a7 */ /* 0x000e64000800007f */
[----:B-1----:R-:W-:Y:S05]  /*ab10*/  @!P0 BRA `(.L_x_324) ;  /* 0xfffffffc00f08947 */ /* 0x002fea000383ffff */
[----:B------:R-:W-:Y:S05]  /*ab20*/  BRA `(.L_x_355) ;  /* 0xfffffff000cc7947 */ /* 0x000fea000383ffff */
.L_x_325:
[----:B0-----:R0:W1:Y:S02]  /*ab30*/  SYNCS.PHASECHK.TRANS64.TRYWAIT P0, [R9+URZ], R4 ;  /* 0x00000004090075a7 */ /* 0x001064000800017f */
[----:B-1----:R-:W-:Y:S05]  /*ab40*/  @!P0 NANOSLEEP.SYNCS 0x989680 ;  /* 0x009896800000895d */ /* 0x002fea0003900000 */
[----:B------:R-:W1:Y:S02]  /*ab50*/  @!P0 SYNCS.PHASECHK.TRANS64 P0, [R9+URZ], R4 ;  /* 0x00000004090085a7 */ /* 0x000e64000800007f */
[----:B-1----:R-:W-:Y:S05]  /*ab60*/  @!P0 BRA `(.L_x_325) ;  /* 0xfffffffc00f08947 */ /* 0x002fea000383ffff */
[----:B------:R-:W-:Y:S05]  /*ab70*/  BRA `(.L_x_356) ;  /* 0xfffffff000dc7947 */ /* 0x000fea000383ffff */
.L_x_326:
[----:B0-----:R0:W1:Y:S02]  /*ab80*/  SYNCS.PHASECHK.TRANS64.TRYWAIT P0, [R8+URZ], R5 ;  /* 0x00000005080075a7 */ /* 0x001064000800017f */
[----:B-1----:R-:W-:Y:S05]  /*ab90*/  @!P0 NANOSLEEP.SYNCS 0x989680 ;  /* 0x009896800000895d */ /* 0x002fea0003900000 */
[----:B------:R-:W1:Y:S02]  /*aba0*/  @!P0 SYNCS.PHASECHK.TRANS64 P0, [R8+URZ], R5 ;  /* 0x00000005080085a7 */ /* 0x000e64000800007f */
[----:B-1----:R-:W-:Y:S05]  /*abb0*/  @!P0 BRA `(.L_x_326) ;  /* 0xfffffffc00f08947 */ /* 0x002fea000383ffff */
[----:B------:R-:W-:Y:S05]  /*abc0*/  BRA `(.L_x_357) ;  /* 0xfffffff000ec7947 */ /* 0x000fea000383ffff */
.L_x_327:
[----:B0-----:R0:W1:Y:S02]  /*abd0*/  SYNCS.PHASECHK.TRANS64.TRYWAIT P0, [R9+URZ], R4 ;  /* 0x00000004090075a7 */ /* 0x001064000800017f */
[----:B-1----:R-:W-:Y:S05]  /*abe0*/  @!P0 NANOSLEEP.SYNCS 0x989680 ;  /* 0x009896800000895d */ /* 0x002fea0003900000 */
[----:B------:R-:W1:Y:S02]  /*abf0*/  @!P0 SYNCS.PHASECHK.TRANS64 P0, [R9+URZ], R4 ;  /* 0x00000004090085a7 */ /* 0x000e64000800007f */
[----:B-1----:R-:W-:Y:S05]  /*ac00*/  @!P0 BRA `(.L_x_327) ;  /* 0xfffffffc00f08947 */ /* 0x002fea000383ffff */
[----:B------:R-:W-:Y:S05]  /*ac10*/  BRA `(.L_x_358) ;  /* 0xfffffff000fc7947 */ /* 0x000fea000383ffff */
.L_x_328:
[----:B0-----:R0:W1:Y:S02]  /*ac20*/  SYNCS.PHASECHK.TRANS64.TRYWAIT P0, [R8+URZ], R5 ;  /* 0x00000005080075a7 */ /* 0x001064000800017f */
[----:B-1----:R-:W-:Y:S05]  /*ac30*/  @!P0 NANOSLEEP.SYNCS 0x989680 ;  /* 0x009896800000895d */ /* 0x002fea0003900000 */
[----:B------:R-:W1:Y:S02]  /*ac40*/  @!P0 SYNCS.PHASECHK.TRANS64 P0, [R8+URZ], R5 ;  /* 0x00000005080085a7 */ /* 0x000e64000800007f */
[----:B-1----:R-:W-:Y:S05]  /*ac50*/  @!P0 BRA `(.L_x_328) ;  /* 0xfffffffc00f08947 */ /* 0x002fea000383ffff */
[----:B------:R-:W-:Y:S05]  /*ac60*/  BRA `(.L_x_359) ;  /* 0xfffffff4000c7947 */ /* 0x000fea000383ffff */
.L_x_329:
[----:B0-----:R0:W1:Y:S02]  /*ac70*/  SYNCS.PHASECHK.TRANS64.TRYWAIT P0, [R9+URZ], R4 ;  /* 0x00000004090075a7 */ /* 0x001064000800017f */
[----:B-1----:R-:W-:Y:S05]  /*ac80*/  @!P0 NANOSLEEP.SYNCS 0x989680 ;  /* 0x009896800000895d */ /* 0x002fea0003900000 */
[----:B------:R-:W1:Y:S02]  /*ac90*/  @!P0 SYNCS.PHASECHK.TRANS64 P0, [R9+URZ], R4 ;  /* 0x00000004090085a7 */ /* 0x000e64000800007f */
[----:B-1----:R-:W-:Y:S05]  /*aca0*/  @!P0 BRA `(.L_x_329) ;  /* 0xfffffffc00f08947 */ /* 0x002fea000383ffff */
[----:B------:R-:W-:Y:S05]  /*acb0*/  BRA `(.L_x_360) ;  /* 0xfffffff4001c7947 */ /* 0x000fea000383ffff */
.L_x_330:
[----:B0-----:R0:W1:Y:S02]  /*acc0*/  SYNCS.PHASECHK.TRANS64.TRYWAIT P0, [R8+URZ], R5 ;  /* 0x00000005080075a7 */ /* 0x001064000800017f */
[----:B-1----:R-:W-:Y:S05]  /*acd0*/  @!P0 NANOSLEEP.SYNCS 0x989680 ;  /* 0x009896800000895d */ /* 0x002fea0003900000 */
[----:B------:R-:W1:Y:S02]  /*ace0*/  @!P0 SYNCS.PHASECHK.TRANS64 P0, [R8+URZ], R5 ;  /* 0x00000005080085a7 */ /* 0x000e64000800007f */
[----:B-1----:R-:W-:Y:S05]  /*acf0*/  @!P0 BRA `(.L_x_330) ;  /* 0xfffffffc00f08947 */ /* 0x002fea000383ffff */
[----:B------:R-:W-:Y:S05]  /*ad00*/  BRA `(.L_x_361) ;  /* 0xfffffff4002c7947 */ /* 0x000fea000383ffff */
.L_x_331:
[----:B0-----:R0:W1:Y:S02]  /*ad10*/  SYNCS.PHASECHK.TRANS64.TRYWAIT P0, [R9+URZ], R4 ;  /* 0x00000004090075a7 */ /* 0x001064000800017f */
[----:B-1----:R-:W-:Y:S05]  /*ad20*/  @!P0 NANOSLEEP.SYNCS 0x989680 ;  /* 0x009896800000895d */ /* 0x002fea0003900000 */
[----:B------:R-:W1:Y:S02]  /*ad30*/  @!P0 SYNCS.PHASECHK.TRANS64 P0, [R9+URZ], R4 ;  /* 0x00000004090085a7 */ /* 0x000e64000800007f */
[----:B-1----:R-:W-:Y:S05]  /*ad40*/  @!P0 BRA `(.L_x_331) ;  /* 0xfffffffc00f08947 */ /* 0x002fea000383ffff */
[----:B------:R-:W-:Y:S05]  /*ad50*/  BRA `(.L_x_362) ;  /* 0xfffffff4003c7947 */ /* 0x000fea000383ffff */
.L_x_332:
[----:B0-----:R0:W1:Y:S02]  /*ad60*/  SYNCS.PHASECHK.TRANS64.TRYWAIT P0, [R8+URZ], R5 ;  /* 0x00000005080075a7 */ /* 0x001064000800017f */
[----:B-1----:R-:W-:Y:S05]  /*ad70*/  @!P0 NANOSLEEP.SYNCS 0x989680 ;  /* 0x009896800000895d */ /* 0x002fea0003900000 */
[----:B------:R-:W1:Y:S02]  /*ad80*/  @!P0 SYNCS.PHASECHK.TRANS64 P0, [R8+URZ], R5 ;  /* 0x00000005080085a7 */ /* 0x000e64000800007f */
[----:B-1----:R-:W-:Y:S05]  /*ad90*/  @!P0 BRA `(.L_x_332) ;  /* 0xfffffffc00f08947 */ /* 0x002fea000383ffff */
[----:B------:R-:W-:Y:S05]  /*ada0*/  BRA `(.L_x_363) ;  /* 0xfffffff4004c7947 */ /* 0x000fea000383ffff */
.L_x_333:
[----:B0-----:R0:W1:Y:S02]  /*adb0*/  SYNCS.PHASECHK.TRANS64.TRYWAIT P0, [R9+URZ], R4 ;  /* 0x00000004090075a7 */ /* 0x001064000800017f */
[----:B-1----:R-:W-:Y:S05]  /*adc0*/  @!P0 NANOSLEEP.SYNCS 0x989680 ;  /* 0x009896800000895d */ /* 0x002fea0003900000 */
[----:B------:R-:W1:Y:S02]  /*add0*/  @!P0 SYNCS.PHASECHK.TRANS64 P0, [R9+URZ], R4 ;  /* 0x00000004090085a7 */ /* 0x000e64000800007f */
[----:B-1----:R-:W-:Y:S05]  /*ade0*/  @!P0 BRA `(.L_x_333) ;  /* 0xfffffffc00f08947 */ /* 0x002fea000383ffff */
[----:B------:R-:W-:Y:S05]  /*adf0*/  BRA `(.L_x_364) ;  /* 0xfffffff4005c7947 */ /* 0x000fea000383ffff */
.L_x_334:
[----:B0-----:R0:W1:Y:S02]  /*ae00*/  SYNCS.PHASECHK.TRANS64.TRYWAIT P0, [R8+URZ], R5 ;  /* 0x00000005080075a7 */ /* 0x001064000800017f */
[----:B-1----:R-:W-:Y:S05]  /*ae10*/  @!P0 NANOSLEEP.SYNCS 0x989680 ;  /* 0x009896800000895d */ /* 0x002fea0003900000 */
[----:B------:R-:W1:Y:S02]  /*ae20*/  @!P0 SYNCS.PHASECHK.TRANS64 P0, [R8+URZ], R5 ;  /* 0x00000005080085a7 */ /* 0x000e64000800007f */
[----:B-1----:R-:W-:Y:S05]  /*ae30*/  @!P0 BRA `(.L_x_334) ;  /* 0xfffffffc00f08947 */ /* 0x002fea000383ffff */
[----:B------:R-:W-:Y:S05]  /*ae40*/  BRA `(.L_x_365) ;  /* 0xfffffff4006c7947 */ /* 0x000fea000383ffff */
.L_x_335:
[----:B0-----:R0:W1:Y:S02]  /*ae50*/  SYNCS.PHASECHK.TRANS64.TRYWAIT P0, [R9+URZ], R4 ;  /* 0x00000004090075a7 */ /* 0x001064000800017f */
[----:B-1----:R-:W-:Y:S05]  /*ae60*/  @!P0 NANOSLEEP.SYNCS 0x989680 ;  /* 0x009896800000895d */ /* 0x002fea0003900000 */
[----:B------:R-:W1:Y:S02]  /*ae70*/  @!P0 SYNCS.PHASECHK.TRANS64 P0, [R9+URZ], R4 ;  /* 0x00000004090085a7 */ /* 0x000e64000800007f */
[----:B-1----:R-:W-:Y:S05]  /*ae80*/  @!P0 BRA `(.L_x_335) ;  /* 0xfffffffc00f08947 */ /* 0x002fea000383ffff */
[----:B------:R-:W-:Y:S05]  /*ae90*/  BRA `(.L_x_366) ;  /* 0xfffffff4007c7947 */ /* 0x000fea000383ffff */
.L_x_336:
[----:B0-----:R0:W1:Y:S02]  /*aea0*/  SYNCS.PHASECHK.TRANS64.TRYWAIT P0, [R8+URZ], R5 ;  /* 0x00000005080075a7 */ /* 0x001064000800017f */
[----:B-1----:R-:W-:Y:S05]  /*aeb0*/  @!P0 NANOSLEEP.SYNCS 0x989680 ;  /* 0x009896800000895d */ /* 0x002fea0003900000 */
[----:B------:R-:W1:Y:S02]  /*aec0*/  @!P0 SYNCS.PHASECHK.TRANS64 P0, [R8+URZ], R5 ;  /* 0x00000005080085a7 */ /* 0x000e64000800007f */
[----:B-1----:R-:W-:Y:S05]  /*aed0*/  @!P0 BRA `(.L_x_336) ;  /* 0xfffffffc00f08947 */ /* 0x002fea000383ffff */
[----:B------:R-:W-:Y:S05]  /*aee0*/  BRA `(.L_x_367) ;  /* 0xfffffff4008c7947 */ /* 0x000fea000383ffff */
.L_x_337:
[----:B-1----:R1:W2:Y:S02]  /*aef0*/  SYNCS.PHASECHK.TRANS64.TRYWAIT P0, [R11+URZ], R6 ;  /* 0x000000060b0075a7 */ /* 0x0022a4000800017f */
[----:B--2---:R-:W-:Y:S05]  /*af00*/  @!P0 NANOSLEEP.SYNCS 0x989680 ;  /* 0x009896800000895d */ /* 0x004fea0003900000 */
[----:B------:R-:W2:Y:S02]  /*af10*/  @!P0 SYNCS.PHASECHK.TRANS64 P0, [R11+URZ], R6 ;  /* 0x000000060b0085a7 */ /* 0x000ea4000800007f */
[----:B--2---:R-:W-:Y:S05]  /*af20*/  @!P0 BRA `(.L_x_337) ;  /* 0xfffffffc00f08947 */ /* 0x004fea000383ffff */
[----:B------:R-:W-:Y:S05]  /*af30*/  BRA `(.L_x_368) ;  /* 0xfffffff400947947 */ /* 0x000fea000383ffff */
.L_x_369:
[----:B------:R-:W-:-:S00]  /*af40*/  BRA `(.L_x_369) ;  /* 0xfffffffc00fc7947 */ /* 0x000fc0000383ffff */
[----:B------:R-:W-:-:S00]  /*af50*/  NOP ;  /* 0x0000000000007918 */ /* 0x000fc00000000000 */
        /* <DEDUP_REMOVED lines=10> */
.L_x_370:


//--------------------- .nv.global.init           --------------------------
	.section	.nv.global.init,"aw",@progbits
.nv.global.init:
	.type		$str$22,@object
	.size		$str$22,($str$23 - $str$22)
$str$22:
        /*0000*/ 	.byte	0x6b, 0x5f, 0x74, 0x69, 0x6c, 0x65, 0x5f, 0x63, 0x6f, 0x75, 0x6e, 0x74, 0x20, 0x3e, 0x3d, 0x20
        /*0010*/ 	.byte	0x31, 0x00
	.type		$str$23,@object
	.size		$str$23,(__unnamed_1 - $str$23)
$str$23:
        /*0012*/ 	.byte	0x2f, 0x74, 0x6d, 0x70, 0x2f, 0x63, 0x75, 0x74, 0x6c, 0x61, 0x73, 0x73, 0x5f, 0x73, 0x77, 0x65
        /*0022*/ 	.byte	0x65, 0x70, 0x5f, 0x73, 0x72, 0x63, 0x2f, 0x69, 0x6e, 0x63, 0x6c, 0x75, 0x64, 0x65, 0x2f, 0x63
        /*0032*/ 	.byte	0x75, 0x74, 0x6c, 0x61, 0x73, 0x73, 0x2f, 0x67, 0x65, 0x6d, 0x6d, 0x2f, 0x63, 0x6f, 0x6c, 0x6c
        /*0042*/ 	.byte	0x65, 0x63, 0x74, 0x69, 0x76, 0x65, 0x2f, 0x73, 0x6d, 0x39, 0x30, 0x5f, 0x6d, 0x6d, 0x61, 0x5f
        /*0052*/ 	.byte	0x74, 0x6d, 0x61, 0x5f, 0x67, 0x6d, 0x6d, 0x61, 0x5f, 0x73, 0x73, 0x5f, 0x77, 0x61, 0x72, 0x70
        /*0062*/ 	.byte	0x73, 0x70, 0x65, 0x63, 0x69, 0x61, 0x6c, 0x69, 0x7a, 0x65, 0x64, 0x2e, 0x68, 0x70, 0x70, 0x00
	.type		__unnamed_1,@object
	.size		__unnamed_1,(.L_0 - __unnamed_1)
__unnamed_1:
        /*0072*/ 	.byte	0x76, 0x6f, 0x69, 0x64, 0x20, 0x63, 0x75, 0x74, 0x6c, 0x61, 0x73, 0x73, 0x3a, 0x3a, 0x67, 0x65
        /* <DEDUP_REMOVED lines=172> */
        /*0b42*/ 	.byte	0x6e, 0x74, 0x69, 0x74, 0x79, 0x5d, 0x00
.L_0:


//--------------------- .nv.shared._ZN7cutlass13device_kernelINS_4gemm6kernel13GemmUniversalIN4cute5tupleIJiiiiEEENS1_10collective13CollectiveMmaINS1_34MainloopSm90TmaGmmaWarpSpecializedILi22ENS5_IJNS4_1CILi1EEENSA_ILi2EEESB_EEENS1_32KernelTmaWarpSpecializedPingpongEEENS5_IJNSA_ILi64EEENSA_ILi256EEENSA_ILi32EEEEEEaNS5_IJlSB_lEEEaSK_NS4_8TiledMMAINS4_8MMA_AtomIJNS4_4SM904GMMA27MMA_64x256x32_S32S8S8_SS_TNEEEENS4_6LayoutINS5_IJSB_SB_SB_EEENS5_IJNSA_ILi0EEEST_ST_EEEEENS5_IJNS4_10UnderscoreESW_SW_EEEEENS4_23SM90_TMA_LOAD_MULTICASTENS4_14ComposedLayoutINS4_7SwizzleILi1ELi4ELi3EEENS4_18smem_ptr_flag_bitsILi8EEENSR_INS5_IJNSA_ILi8EEESI_EEENS5_IJSI_SB_EEEEEEEvNS4_8identityENS4_13SM90_TMA_LOADES19_vS1A_EENS_8epilogue10collective6detail29Sm90TmaWarpSpecializedAdapterINS1E_15DefaultEpilogueIaSK_SK_NS1D_6thread17LinearCombinationIaLi1EiiLNS1I_9ScaleType4KindE0ELNS_15FloatRoundStyleE2EaEENS1_15EpilogueDefaultEEEEEvvEEEEvNT_6ParamsE --------------------------
	.section	.nv.shared._ZN7cutlass13device_kernelINS_4gemm6kernel13GemmUniversalIN4cute5tupleIJiiiiEEENS1_10collective13CollectiveMmaINS1_34MainloopSm90TmaGmmaWarpSpecializedILi22ENS5_IJNS4_1CILi1EEENSA_ILi2EEESB_EEENS1_32KernelTmaWarpSpecializedPingpongEEENS5_IJNSA_ILi64EEENSA_ILi256EEENSA_ILi32EEEEEEaNS5_IJlSB_lEEEaSK_NS4_8TiledMMAINS4_8MMA_AtomIJNS4_4SM904GMMA27MMA_64x256x32_S32S8S8_SS_TNEEEENS4_6LayoutINS5_IJSB_SB_SB_EEENS5_IJNSA_ILi0EEEST_ST_EEEEENS5_IJNS4_10UnderscoreESW_SW_EEEEENS4_23SM90_TMA_LOAD_MULTICASTENS4_14ComposedLayoutINS4_7SwizzleILi1ELi4ELi3EEENS4_18smem_ptr_flag_bitsILi8EEENSR_INS5_IJNSA_ILi8EEESI_EEENS5_IJSI_SB_EEEEEEEvNS4_8identityENS4_13SM90_TMA_LOADES19_vS1A_EENS_8epilogue10collective6detail29Sm90TmaWarpSpecializedAdapterINS1E_15DefaultEpilogueIaSK_SK_NS1D_6thread17LinearCombinationIaLi1EiiLNS1I_9ScaleType4KindE0ELNS_15FloatRoundStyleE2EaEENS1_15EpilogueDefaultEEEEEvvEEEEvNT_6ParamsE,"aw",@nobits
	.sectionflags	@""
	.align	16
	.zero		1024


//--------------------- .nv.shared.reserved.0     --------------------------
	.section	.nv.shared.reserved.0,"aw",@nobits
	.weak		__nv_reservedSMEM_offset_0_alias
	.size		__nv_reservedSMEM_offset_0_alias, 0, 0
	.other		__nv_reservedSMEM_offset_0_alias,@"STO_CUDA_RESERVED_SHARED STV_DEFAULT"
__nv_reservedSMEM_offset_0_alias:
	.zero		0


//--------------------- .nv.global                --------------------------
	.section	.nv.global,"aw",@nobits
.nv.global:
	.type		_ZN40_INTERNAL_7cbb30cc_4_k_cu_d6f472b7_274684cute1_E,@object
	.size		_ZN40_INTERNAL_7cbb30cc_4_k_cu_d6f472b7_274684cute1_E,(_ZN40_INTERNAL_7cbb30cc_4_k_cu_d6f472b7_274684cuda3std3__45__cpo6cbeginE - _ZN40_INTERNAL_7cbb30cc_4_k_cu_d6f472b7_274684cute1_E)
_ZN40_INTERNAL_7cbb30cc_4_k_cu_d6f472b7_274684cute1_E:
	.zero		1
	.type		_ZN40_INTERNAL_7cbb30cc_4_k_cu_d6f472b7_274684cuda3std3__45__cpo6cbeginE,@object
	.size		_ZN40_INTERNAL_7cbb30cc_4_k_cu_d6f472b7_274684cuda3std3__45__cpo6cbeginE,(_ZN40_INTERNAL_7cbb30cc_4_k_cu_d6f472b7_274684cuda3std3__48in_placeE - _ZN40_INTERNAL_7cbb30cc_4_k_cu_d6f472b7_274684cuda3std3__45__cpo6cbeginE)
_ZN40_INTERNAL_7cbb30cc_4_k_cu_d6f472b7_274684cuda3std3__45__cpo6cbeginE:
	.zero		1
	.type		_ZN40_INTERNAL_7cbb30cc_4_k_cu_d6f472b7_274684cuda3std3__48in_placeE,@object
	.size		_ZN40_INTERNAL_7cbb30cc_4_k_cu_d6f472b7_274684cuda3std3__48in_placeE,(_ZN40_INTERNAL_7cbb30cc_4_k_cu_d6f472b7_274684cuda3std6ranges3__45__cpo9iter_moveE - _ZN40_INTERNAL_7cbb30cc_4_k_cu_d6f472b7_274684cuda3std3__48in_placeE)
_ZN40_INTERNAL_7cbb30cc_4_k_cu_d6f472b7_274684cuda3std3__48in_placeE:
	.zero		1
	.type		_ZN40_INTERNAL_7cbb30cc_4_k_cu_d6f472b7_274684cuda3std6ranges3__45__cpo9iter_moveE,@object
	.size		_ZN40_INTERNAL_7cbb30cc_4_k_cu_d6f472b7_274684cuda3std6ranges3__45__cpo9iter_moveE,(_ZN40_INTERNAL_7cbb30cc_4_k_cu_d6f472b7_274684cuda3std3__45__cpo5beginE - _ZN40_INTERNAL_7cbb30cc_4_k_cu_d6f472b7_274684cuda3std6ranges3__45__cpo9iter_moveE)
_ZN40_INTERNAL_7cbb30cc_4_k_cu_d6f472b7_274684cuda3std6ranges3__45__cpo9iter_moveE:
	.zero		1
	.type		_ZN40_INTERNAL_7cbb30cc_4_k_cu_d6f472b7_274684cuda3std3__45__cpo5beginE,@object
	.size		_ZN40_INTERNAL_7cbb30cc_4_k_cu_d6f472b7_274684cuda3std3__45__cpo5beginE,(_ZN40_INTERNAL_7cbb30cc_4_k_cu_d6f472b7_274684cuda3std3__442_GLOBAL__N__7cbb30cc_4_k_cu_d6f472b7_274686ignoreE - _ZN40_INTERNAL_7cbb30cc_4_k_cu_d6f472b7_274684cuda3std3__45__cpo5beginE)
_ZN40_INTERNAL_7cbb30cc_4_k_cu_d6f472b7_274684cuda3std3__45__cpo5beginE:
	.zero		1
	.type		_ZN40_INTERNAL_7cbb30cc_4_k_cu_d6f472b7_274684cuda3std3__442_GLOBAL__N__7cbb30cc_4_k_cu_d6f472b7_274686ignoreE,@object
	.size		_ZN40_INTERNAL_7cbb30cc_4_k_cu_d6f472b7_274684cuda3std3__442_GLOBAL__N__7cbb30cc_4_k_cu_d6f472b7_274686ignoreE,(_ZN40_INTERNAL_7cbb30cc_4_k_cu_d6f472b7_274684cute7productE - _ZN40_INTERNAL_7cbb30cc_4_k_cu_d6f472b7_274684cuda3std3__442_GLOBAL__N__7cbb30cc_4_k_cu_d6f472b7_274686ignoreE)
_ZN40_INTERNAL_7cbb30cc_4_k_cu_d6f472b7_274684cuda3std3__442_GLOBAL__N__7cbb30cc_4_k_cu_d6f472b7_274686ignoreE:
	.zero		1
	.type		_ZN40_INTERNAL_7cbb30cc_4_k_cu_d6f472b7_274684cute7productE,@object
	.size		_ZN40_INTERNAL_7cbb30cc_4_k_cu_d6f472b7_274684cute7productE,(_ZN40_INTERNAL_7cbb30cc_4_k_cu_d6f472b7_274684cuda3std3__45__cpo3endE - _ZN40_INTERNAL_7cbb30cc_4_k_cu_d6f472b7_274684cute7productE)
_ZN40_INTERNAL_7cbb30cc_4_k_cu_d6f472b7_274684cute7productE:
	.zero		1
	.type		_ZN40_INTERNAL_7cbb30cc_4_k_cu_d6f472b7_274684cuda3std3__45__cpo3endE,@object
	.size		_ZN40_INTERNAL_7cbb30cc_4_k_cu_d6f472b7_274684cuda3std3__45__cpo3endE,(_ZN40_INTERNAL_7cbb30cc_4_k_cu_d6f472b7_274684cuda3std3__419piecewise_constructE - _ZN40_INTERNAL_7cbb30cc_4_k_cu_d6f472b7_274684cuda3std3__45__cpo3endE)
_ZN40_INTERNAL_7cbb30cc_4_k_cu_d6f472b7_274684cuda3std3__45__cpo3endE:
	.zero		1
	.type		_ZN40_INTERNAL_7cbb30cc_4_k_cu_d6f472b7_274684cuda3std3__419piecewise_constructE,@object
	.size		_ZN40_INTERNAL_7cbb30cc_4_k_cu_d6f472b7_274684cuda3std3__419piecewise_constructE,(_ZN40_INTERNAL_7cbb30cc_4_k_cu_d6f472b7_274684cuda3std3__45__cpo4cendE - _ZN40_INTERNAL_7cbb30cc_4_k_cu_d6f472b7_274684cuda3std3__419piecewise_constructE)
_ZN40_INTERNAL_7cbb30cc_4_k_cu_d6f472b7_274684cuda3std3__419piecewise_constructE:
	.zero		1
	.type		_ZN40_INTERNAL_7cbb30cc_4_k_cu_d6f472b7_274684cuda3std3__45__cpo4cendE,@object
	.size		_ZN40_INTERNAL_7cbb30cc_4_k_cu_d6f472b7_274684cuda3std3__45__cpo4cendE,(_ZN40_INTERNAL_7cbb30cc_4_k_cu_d6f472b7_274684cuda3std6ranges3__45__cpo4swapE - _ZN40_INTERNAL_7cbb30cc_4_k_cu_d6f472b7_274684cuda3std3__45__cpo4cendE)
_ZN40_INTERNAL_7cbb30cc_4_k_cu_d6f472b7_274684cuda3std3__45__cpo4cendE:
	.zero		1
	.type		_ZN40_INTERNAL_7cbb30cc_4_k_cu_d6f472b7_274684cuda3std6ranges3__45__cpo4swapE,@object
	.size		_ZN40_INTERNAL_7cbb30cc_4_k_cu_d6f472b7_274684cuda3std6ranges3__45__cpo4swapE,(.L_8 - _ZN40_INTERNAL_7cbb30cc_4_k_cu_d6f472b7_274684cuda3std6ranges3__45__cpo4swapE)
_ZN40_INTERNAL_7cbb30cc_4_k_cu_d6f472b7_274684cuda3std6ranges3__45__cpo4swapE:
	.zero		1
.L_8:


//--------------------- .nv.constant0._ZN7cutlass13device_kernelINS_4gemm6kernel13GemmUniversalIN4cute5tupleIJiiiiEEENS1_10collective13CollectiveMmaINS1_34MainloopSm90TmaGmmaWarpSpecializedILi22ENS5_IJNS4_1CILi1EEENSA_ILi2EEESB_EEENS1_32KernelTmaWarpSpecializedPingpongEEENS5_IJNSA_ILi64EEENSA_ILi256EEENSA_ILi32EEEEEEaNS5_IJlSB_lEEEaSK_NS4_8TiledMMAINS4_8MMA_AtomIJNS4_4SM904GMMA27MMA_64x256x32_S32S8S8_SS_TNEEEENS4_6LayoutINS5_IJSB_SB_SB_EEENS5_IJNSA_ILi0EEEST_ST_EEEEENS5_IJNS4_10UnderscoreESW_SW_EEEEENS4_23SM90_TMA_LOAD_MULTICASTENS4_14ComposedLayoutINS4_7SwizzleILi1ELi4ELi3EEENS4_18smem_ptr_flag_bitsILi8EEENSR_INS5_IJNSA_ILi8EEESI_EEENS5_IJSI_SB_EEEEEEEvNS4_8identityENS4_13SM90_TMA_LOADES19_vS1A_EENS_8epilogue10collective6detail29Sm90TmaWarpSpecializedAdapterINS1E_15DefaultEpilogueIaSK_SK_NS1D_6thread17LinearCombinationIaLi1EiiLNS1I_9ScaleType4KindE0ELNS_15FloatRoundStyleE2EaEENS1_15EpilogueDefaultEEEEEvvEEEEvNT_6ParamsE --------------------------
	.section	.nv.constant0._ZN7cutlass13device_kernelINS_4gemm6kernel13GemmUniversalIN4cute5tupleIJiiiiEEENS1_10collective13CollectiveMmaINS1_34MainloopSm90TmaGmmaWarpSpecializedILi22ENS5_IJNS4_1CILi1EEENSA_ILi2EEESB_EEENS1_32KernelTmaWarpSpecializedPingpongEEENS5_IJNSA_ILi64EEENSA_ILi256EEENSA_ILi32EEEEEEaNS5_IJlSB_lEEEaSK_NS4_8TiledMMAINS4_8MMA_AtomIJNS4_4SM904GMMA27MMA_64x256x32_S32S8S8_SS_TNEEEENS4_6LayoutINS5_IJSB_SB_SB_EEENS5_IJNSA_ILi0EEEST_ST_EEEEENS5_IJNS4_10UnderscoreESW_SW_EEEEENS4_23SM90_TMA_LOAD_MULTICASTENS4_14ComposedLayoutINS4_7SwizzleILi1ELi4ELi3EEENS4_18smem_ptr_flag_bitsILi8EEENSR_INS5_IJNSA_ILi8EEESI_EEENS5_IJSI_SB_EEEEEEEvNS4_8identityENS4_13SM90_TMA_LOADES19_vS1A_EENS_8epilogue10collective6detail29Sm90TmaWarpSpecializedAdapterINS1E_15DefaultEpilogueIaSK_SK_NS1D_6thread17LinearCombinationIaLi1EiiLNS1I_9ScaleType4KindE0ELNS_15FloatRoundStyleE2EaEENS1_15EpilogueDefaultEEEEEvvEEEEvNT_6ParamsE,"a",@progbits
	.sectionflags	@""
	.align	4
.nv.constant0._ZN7cutlass13device_kernelINS_4gemm6kernel13GemmUniversalIN4cute5tupleIJiiiiEEENS1_10collective13CollectiveMmaINS1_34MainloopSm90TmaGmmaWarpSpecializedILi22ENS5_IJNS4_1CILi1EEENSA_ILi2EEESB_EEENS1_32KernelTmaWarpSpecializedPingpongEEENS5_IJNSA_ILi64EEENSA_ILi256EEENSA_ILi32EEEEEEaNS5_IJlSB_lEEEaSK_NS4_8TiledMMAINS4_8MMA_AtomIJNS4_4SM904GMMA27MMA_64x256x32_S32S8S8_SS_TNEEEENS4_6LayoutINS5_IJSB_SB_SB_EEENS5_IJNSA_ILi0EEEST_ST_EEEEENS5_IJNS4_10UnderscoreESW_SW_EEEEENS4_23SM90_TMA_LOAD_MULTICASTENS4_14ComposedLayoutINS4_7SwizzleILi1ELi4ELi3EEENS4_18smem_ptr_flag_bitsILi8EEENSR_INS5_IJNSA_ILi8EEESI_EEENS5_IJSI_SB_EEEEEEEvNS4_8identityENS4_13SM90_TMA_LOADES19_vS1A_EENS_8epilogue10collective6detail29Sm90TmaWarpSpecializedAdapterINS1E_15DefaultEpilogueIaSK_SK_NS1D_6thread17LinearCombinationIaLi1EiiLNS1I_9ScaleType4KindE0ELNS_15FloatRoundStyleE2EaEENS1_15EpilogueDefaultEEEEEvvEEEEvNT_6ParamsE:
	.zero		1664


//--------------------- SYMBOLS --------------------------

	.type		.nv.reservedSmem.offset0,@object
	.size		.nv.reservedSmem.offset0,0x4
	.type		__assertfail,@function
